//
// Generated by NVIDIA NVVM Compiler
//
// Compiler Build ID: CL-36424714
// Cuda compilation tools, release 13.0, V13.0.88
// Based on NVVM 20.0.0
//

.version 9.0
.target sm_100
.address_size 64

	// .globl	gradientx

.visible .entry gradientx(
	.param .u64 .ptr .align 1 gradientx_param_0,
	.param .u64 .ptr .align 1 gradientx_param_1,
	.param .u64 gradientx_param_2
)
{
	.reg .pred 	%p<5>;
	.reg .b32 	%r<14>;
	.reg .b64 	%rd<40>;
	.reg .b64 	%fd<5>;

	ld.param.u64 	%rd17, [gradientx_param_0];
	ld.param.u64 	%rd18, [gradientx_param_1];
	ld.param.u64 	%rd19, [gradientx_param_2];
	mov.u32 	%r1, %ntid.x;
	mov.u32 	%r2, %ctaid.x;
	mov.u32 	%r3, %tid.x;
	mad.lo.s32 	%r4, %r1, %r2, %r3;
	cvt.u64.u32 	%rd1, %r4;
	mul.lo.s64 	%rd2, %rd19, %rd19;
	mul.lo.s64 	%rd20, %rd2, %rd19;
	setp.le.s64 	%p1, %rd20, %rd1;
	@%p1 bra 	$L__BB0_11;
	cvta.to.global.u64 	%rd21, %rd17;
	cvta.to.global.u64 	%rd3, %rd18;
	shl.b64 	%rd22, %rd1, 3;
	add.s64 	%rd4, %rd21, %rd22;
	mov.b64 	%rd23, 0;
	st.global.u64 	[%rd4], %rd23;
	and.b64  	%rd24, %rd2, -4294967296;
	setp.ne.s64 	%p2, %rd24, 0;
	@%p2 bra 	$L__BB0_3;
	cvt.u32.u64 	%r5, %rd2;
	cvt.u32.u64 	%r6, %rd1;
	div.u32 	%r7, %r6, %r5;
	cvt.u64.u32 	%rd37, %r7;
	bra.uni 	$L__BB0_4;
$L__BB0_3:
	div.u64 	%rd37, %rd1, %rd2;
$L__BB0_4:
	mul.lo.s64 	%rd25, %rd2, %rd37;
	sub.s64 	%rd8, %rd1, %rd25;
	add.s64 	%rd9, %rd37, 1;
	or.b64  	%rd26, %rd9, %rd19;
	and.b64  	%rd27, %rd26, -4294967296;
	setp.ne.s64 	%p3, %rd27, 0;
	@%p3 bra 	$L__BB0_6;
	cvt.u32.u64 	%r8, %rd19;
	cvt.u32.u64 	%r9, %rd9;
	rem.u32 	%r10, %r9, %r8;
	cvt.u64.u32 	%rd38, %r10;
	bra.uni 	$L__BB0_7;
$L__BB0_6:
	rem.s64 	%rd38, %rd9, %rd19;
$L__BB0_7:
	mad.lo.s64 	%rd28, %rd2, %rd38, %rd8;
	shl.b64 	%rd29, %rd28, 3;
	add.s64 	%rd30, %rd3, %rd29;
	ld.global.f64 	%fd2, [%rd30];
	add.f64 	%fd1, %fd2, 0d0000000000000000;
	st.global.f64 	[%rd4], %fd1;
	add.s64 	%rd31, %rd19, %rd37;
	add.s64 	%rd13, %rd31, -1;
	or.b64  	%rd32, %rd13, %rd19;
	and.b64  	%rd33, %rd32, -4294967296;
	setp.ne.s64 	%p4, %rd33, 0;
	@%p4 bra 	$L__BB0_9;
	cvt.u32.u64 	%r11, %rd19;
	cvt.u32.u64 	%r12, %rd13;
	rem.u32 	%r13, %r12, %r11;
	cvt.u64.u32 	%rd39, %r13;
	bra.uni 	$L__BB0_10;
$L__BB0_9:
	rem.s64 	%rd39, %rd13, %rd19;
$L__BB0_10:
	mad.lo.s64 	%rd34, %rd2, %rd39, %rd8;
	shl.b64 	%rd35, %rd34, 3;
	add.s64 	%rd36, %rd3, %rd35;
	ld.global.f64 	%fd3, [%rd36];
	sub.f64 	%fd4, %fd1, %fd3;
	st.global.f64 	[%rd4], %fd4;
$L__BB0_11:
	ret;

}
	// .globl	gradienty
.visible .entry gradienty(
	.param .u64 .ptr .align 1 gradienty_param_0,
	.param .u64 .ptr .align 1 gradienty_param_1,
	.param .u64 gradienty_param_2
)
{
	.reg .pred 	%p<6>;
	.reg .b32 	%r<19>;
	.reg .b64 	%rd<50>;
	.reg .b64 	%fd<5>;

	ld.param.u64 	%rd23, [gradienty_param_0];
	ld.param.u64 	%rd24, [gradienty_param_1];
	ld.param.u64 	%rd25, [gradienty_param_2];
	mov.u32 	%r1, %ntid.x;
	mov.u32 	%r2, %ctaid.x;
	mov.u32 	%r3, %tid.x;
	mad.lo.s32 	%r4, %r1, %r2, %r3;
	cvt.u64.u32 	%rd1, %r4;
	mul.lo.s64 	%rd2, %rd25, %rd25;
	mul.lo.s64 	%rd26, %rd2, %rd25;
	setp.le.s64 	%p1, %rd26, %rd1;
	@%p1 bra 	$L__BB1_14;
	cvta.to.global.u64 	%rd27, %rd23;
	cvta.to.global.u64 	%rd3, %rd24;
	shl.b64 	%rd28, %rd1, 3;
	add.s64 	%rd4, %rd27, %rd28;
	mov.b64 	%rd29, 0;
	st.global.u64 	[%rd4], %rd29;
	and.b64  	%rd30, %rd2, -4294967296;
	setp.ne.s64 	%p2, %rd30, 0;
	@%p2 bra 	$L__BB1_3;
	cvt.u32.u64 	%r5, %rd2;
	cvt.u32.u64 	%r6, %rd1;
	rem.u32 	%r7, %r6, %r5;
	cvt.u64.u32 	%rd45, %r7;
	bra.uni 	$L__BB1_4;
$L__BB1_3:
	rem.u64 	%rd45, %rd1, %rd2;
$L__BB1_4:
	and.b64  	%rd31, %rd25, -4294967296;
	setp.ne.s64 	%p3, %rd31, 0;
	@%p3 bra 	$L__BB1_6;
	cvt.u32.u64 	%r8, %rd25;
	cvt.u32.u64 	%r9, %rd45;
	div.u32 	%r10, %r9, %r8;
	mul.lo.s32 	%r11, %r10, %r8;
	sub.s32 	%r12, %r9, %r11;
	cvt.u64.u32 	%rd46, %r10;
	cvt.u64.u32 	%rd47, %r12;
	bra.uni 	$L__BB1_7;
$L__BB1_6:
	div.s64 	%rd46, %rd45, %rd25;
	mul.lo.s64 	%rd32, %rd46, %rd25;
	sub.s64 	%rd47, %rd45, %rd32;
$L__BB1_7:
	add.s64 	%rd14, %rd46, 1;
	or.b64  	%rd33, %rd14, %rd25;
	and.b64  	%rd34, %rd33, -4294967296;
	setp.ne.s64 	%p4, %rd34, 0;
	@%p4 bra 	$L__BB1_9;
	cvt.u32.u64 	%r13, %rd25;
	cvt.u32.u64 	%r14, %rd14;
	rem.u32 	%r15, %r14, %r13;
	cvt.u64.u32 	%rd48, %r15;
	bra.uni 	$L__BB1_10;
$L__BB1_9:
	rem.s64 	%rd48, %rd14, %rd25;
$L__BB1_10:
	sub.s64 	%rd35, %rd1, %rd45;
	add.s64 	%rd18, %rd47, %rd35;
	mad.lo.s64 	%rd36, %rd48, %rd25, %rd18;
	shl.b64 	%rd37, %rd36, 3;
	add.s64 	%rd38, %rd3, %rd37;
	ld.global.f64 	%fd2, [%rd38];
	add.f64 	%fd1, %fd2, 0d0000000000000000;
	st.global.f64 	[%rd4], %fd1;
	add.s64 	%rd39, %rd25, %rd46;
	add.s64 	%rd19, %rd39, -1;
	or.b64  	%rd40, %rd19, %rd25;
	and.b64  	%rd41, %rd40, -4294967296;
	setp.ne.s64 	%p5, %rd41, 0;
	@%p5 bra 	$L__BB1_12;
	cvt.u32.u64 	%r16, %rd25;
	cvt.u32.u64 	%r17, %rd19;
	rem.u32 	%r18, %r17, %r16;
	cvt.u64.u32 	%rd49, %r18;
	bra.uni 	$L__BB1_13;
$L__BB1_12:
	rem.s64 	%rd49, %rd19, %rd25;
$L__BB1_13:
	mad.lo.s64 	%rd42, %rd49, %rd25, %rd18;
	shl.b64 	%rd43, %rd42, 3;
	add.s64 	%rd44, %rd3, %rd43;
	ld.global.f64 	%fd3, [%rd44];
	sub.f64 	%fd4, %fd1, %fd3;
	st.global.f64 	[%rd4], %fd4;
$L__BB1_14:
	ret;

}
	// .globl	gradientz
.visible .entry gradientz(
	.param .u64 .ptr .align 1 gradientz_param_0,
	.param .u64 .ptr .align 1 gradientz_param_1,
	.param .u64 gradientz_param_2
)
{
	.reg .pred 	%p<6>;
	.reg .b32 	%r<17>;
	.reg .b64 	%rd<44>;
	.reg .b64 	%fd<5>;

	ld.param.u64 	%rd20, [gradientz_param_0];
	ld.param.u64 	%rd21, [gradientz_param_1];
	ld.param.u64 	%rd22, [gradientz_param_2];
	mov.u32 	%r1, %ntid.x;
	mov.u32 	%r2, %ctaid.x;
	mov.u32 	%r3, %tid.x;
	mad.lo.s32 	%r4, %r1, %r2, %r3;
	cvt.u64.u32 	%rd1, %r4;
	mul.lo.s64 	%rd2, %rd22, %rd22;
	mul.lo.s64 	%rd23, %rd2, %rd22;
	setp.le.s64 	%p1, %rd23, %rd1;
	@%p1 bra 	$L__BB2_14;
	cvta.to.global.u64 	%rd24, %rd20;
	cvta.to.global.u64 	%rd3, %rd21;
	shl.b64 	%rd25, %rd1, 3;
	add.s64 	%rd4, %rd24, %rd25;
	mov.b64 	%rd26, 0;
	st.global.u64 	[%rd4], %rd26;
	and.b64  	%rd27, %rd2, -4294967296;
	setp.ne.s64 	%p2, %rd27, 0;
	@%p2 bra 	$L__BB2_3;
	cvt.u32.u64 	%r5, %rd2;
	cvt.u32.u64 	%r6, %rd1;
	rem.u32 	%r7, %r6, %r5;
	cvt.u64.u32 	%rd40, %r7;
	bra.uni 	$L__BB2_4;
$L__BB2_3:
	rem.u64 	%rd40, %rd1, %rd2;
$L__BB2_4:
	and.b64  	%rd28, %rd22, -4294967296;
	setp.ne.s64 	%p3, %rd28, 0;
	@%p3 bra 	$L__BB2_6;
	cvt.u32.u64 	%r8, %rd22;
	cvt.u32.u64 	%r9, %rd40;
	rem.u32 	%r10, %r9, %r8;
	cvt.u64.u32 	%rd41, %r10;
	bra.uni 	$L__BB2_7;
$L__BB2_6:
	rem.s64 	%rd41, %rd40, %rd22;
$L__BB2_7:
	sub.s64 	%rd11, %rd1, %rd41;
	add.s64 	%rd12, %rd41, 1;
	or.b64  	%rd29, %rd12, %rd22;
	and.b64  	%rd30, %rd29, -4294967296;
	setp.ne.s64 	%p4, %rd30, 0;
	@%p4 bra 	$L__BB2_9;
	cvt.u32.u64 	%r11, %rd22;
	cvt.u32.u64 	%r12, %rd12;
	rem.u32 	%r13, %r12, %r11;
	cvt.u64.u32 	%rd42, %r13;
	bra.uni 	$L__BB2_10;
$L__BB2_9:
	rem.s64 	%rd42, %rd12, %rd22;
$L__BB2_10:
	add.s64 	%rd31, %rd11, %rd42;
	shl.b64 	%rd32, %rd31, 3;
	add.s64 	%rd33, %rd3, %rd32;
	ld.global.f64 	%fd2, [%rd33];
	add.f64 	%fd1, %fd2, 0d0000000000000000;
	st.global.f64 	[%rd4], %fd1;
	add.s64 	%rd34, %rd22, %rd41;
	add.s64 	%rd16, %rd34, -1;
	or.b64  	%rd35, %rd16, %rd22;
	and.b64  	%rd36, %rd35, -4294967296;
	setp.ne.s64 	%p5, %rd36, 0;
	@%p5 bra 	$L__BB2_12;
	cvt.u32.u64 	%r14, %rd22;
	cvt.u32.u64 	%r15, %rd16;
	rem.u32 	%r16, %r15, %r14;
	cvt.u64.u32 	%rd43, %r16;
	bra.uni 	$L__BB2_13;
$L__BB2_12:
	rem.s64 	%rd43, %rd16, %rd22;
$L__BB2_13:
	add.s64 	%rd37, %rd43, %rd11;
	shl.b64 	%rd38, %rd37, 3;
	add.s64 	%rd39, %rd3, %rd38;
	ld.global.f64 	%fd3, [%rd39];
	sub.f64 	%fd4, %fd1, %fd3;
	st.global.f64 	[%rd4], %fd4;
$L__BB2_14:
	ret;

}


// ===== COMPILED SASS (sm_100) =====

	.target	sm_100

	.elftype	@"ET_EXEC"


//--------------------- .note.nv.tkinfo           --------------------------
	.section	.note.nv.tkinfo,"",@"SHT_NOTE"
	.sectionflags	@"SHF_NOTE_NV_TKINFO"
	.tkinfo
        /*0018*/ 	.word	0x00000002
        /*0030*/ 	.string	""
        /*0030*/ 	.string	"ptxas"
        /*0030*/ 	.string	"Cuda compilation tools, release 13.0, V13.0.88"
        /*0030*/ 	.string	"Build cuda_13.0.r13.0/compiler.36424714_0"
        /*0030*/ 	.string	"-arch sm_100 -m 64 "



//--------------------- .note.nv.cuinfo           --------------------------
	.section	.note.nv.cuinfo,"",@"SHT_NOTE"
	.sectionflags	@"SHF_NOTE_NV_CUINFO"
        /*0018*/ 	.short	0x0002
        /*001a*/ 	.short	0x0064
        /*001c*/ 	.short	0x0082
	.zero		2


//--------------------- .nv.info                  --------------------------
	.section	.nv.info,"",@"SHT_CUDA_INFO"
	.align	4


	//----- nvinfo : EIATTR_REGCOUNT
	.align		4
        /*0000*/ 	.byte	0x04, 0x2f
        /*0002*/ 	.short	(.L_1 - .L_0)
	.align		4
.L_0:
        /*0004*/ 	.word	index@(gradientx)
        /*0008*/ 	.word	0x0000001a


	//----- nvinfo : EIATTR_FRAME_SIZE
	.align		4
.L_1:
        /*000c*/ 	.byte	0x04, 0x11
        /*000e*/ 	.short	(.L_3 - .L_2)
	.align		4
.L_2:
        /*0010*/ 	.word	index@($__internal_6_$__cuda_sm20_rem_s64)
        /*0014*/ 	.word	0x00000000


	//----- nvinfo : EIATTR_FRAME_SIZE
	.align		4
.L_3:
        /*0018*/ 	.byte	0x04, 0x11
        /*001a*/ 	.short	(.L_5 - .L_4)
	.align		4
.L_4:
        /*001c*/ 	.word	index@($__internal_5_$__cuda_sm20_div_u64)
        /*0020*/ 	.word	0x00000000


	//----- nvinfo : EIATTR_FRAME_SIZE
	.align		4
.L_5:
        /*0024*/ 	.byte	0x04, 0x11
        /*0026*/ 	.short	(.L_7 - .L_6)
	.align		4
.L_6:
        /*0028*/ 	.word	index@(gradientx)
        /*002c*/ 	.word	0x00000000


	//----- nvinfo : EIATTR_REGCOUNT
	.align		4
.L_7:
        /*0030*/ 	.byte	0x04, 0x2f
        /*0032*/ 	.short	(.L_9 - .L_8)
	.align		4
.L_8:
        /*0034*/ 	.word	index@(gradienty)
        /*0038*/ 	.word	0x0000001a


	//----- nvinfo : EIATTR_FRAME_SIZE
	.align		4
.L_9:
        /*003c*/ 	.byte	0x04, 0x11
        /*003e*/ 	.short	(.L_11 - .L_10)
	.align		4
.L_10:
        /*0040*/ 	.word	index@($__internal_4_$__cuda_sm20_rem_u64)
        /*0044*/ 	.word	0x00000000


	//----- nvinfo : EIATTR_FRAME_SIZE
	.align		4
.L_11:
        /*0048*/ 	.byte	0x04, 0x11
        /*004a*/ 	.short	(.L_13 - .L_12)
	.align		4
.L_12:
        /*004c*/ 	.word	index@($__internal_3_$__cuda_sm20_rem_s64)
        /*0050*/ 	.word	0x00000000


	//----- nvinfo : EIATTR_FRAME_SIZE
	.align		4
.L_13:
        /*0054*/ 	.byte	0x04, 0x11
        /*0056*/ 	.short	(.L_15 - .L_14)
	.align		4
.L_14:
        /*0058*/ 	.word	index@($__internal_2_$__cuda_sm20_div_s64)
        /*005c*/ 	.word	0x00000000


	//----- nvinfo : EIATTR_FRAME_SIZE
	.align		4
.L_15:
        /*0060*/ 	.byte	0x04, 0x11
        /*0062*/ 	.short	(.L_17 - .L_16)
	.align		4
.L_16:
        /*0064*/ 	.word	index@(gradienty)
        /*0068*/ 	.word	0x00000000


	//----- nvinfo : EIATTR_REGCOUNT
	.align		4
.L_17:
        /*006c*/ 	.byte	0x04, 0x2f
        /*006e*/ 	.short	(.L_19 - .L_18)
	.align		4
.L_18:
        /*0070*/ 	.word	index@(gradientz)
        /*0074*/ 	.word	0x00000018


	//----- nvinfo : EIATTR_FRAME_SIZE
	.align		4
.L_19:
        /*0078*/ 	.byte	0x04, 0x11
        /*007a*/ 	.short	(.L_21 - .L_20)
	.align		4
.L_20:
        /*007c*/ 	.word	index@($__internal_1_$__cuda_sm20_rem_u64)
        /*0080*/ 	.word	0x00000000


	//----- nvinfo : EIATTR_FRAME_SIZE
	.align		4
.L_21:
        /*0084*/ 	.byte	0x04, 0x11
        /*0086*/ 	.short	(.L_23 - .L_22)
	.align		4
.L_22:
        /*0088*/ 	.word	index@($__internal_0_$__cuda_sm20_rem_s64)
        /*008c*/ 	.word	0x00000000


	//----- nvinfo : EIATTR_FRAME_SIZE
	.align		4
.L_23:
        /*0090*/ 	.byte	0x04, 0x11
        /*0092*/ 	.short	(.L_25 - .L_24)
	.align		4
.L_24:
        /*0094*/ 	.word	index@(gradientz)
        /*0098*/ 	.word	0x00000000


	//----- nvinfo : EIATTR_MIN_STACK_SIZE
	.align		4
.L_25:
        /*009c*/ 	.byte	0x04, 0x12
        /*009e*/ 	.short	(.L_27 - .L_26)
	.align		4
.L_26:
        /*00a0*/ 	.word	index@(gradientz)
        /*00a4*/ 	.word	0x00000000


	//----- nvinfo : EIATTR_MIN_STACK_SIZE
	.align		4
.L_27:
        /*00a8*/ 	.byte	0x04, 0x12
        /*00aa*/ 	.short	(.L_29 - .L_28)
	.align		4
.L_28:
        /*00ac*/ 	.word	index@(gradienty)
        /*00b0*/ 	.word	0x00000000


	//----- nvinfo : EIATTR_MIN_STACK_SIZE
	.align		4
.L_29:
        /*00b4*/ 	.byte	0x04, 0x12
        /*00b6*/ 	.short	(.L_31 - .L_30)
	.align		4
.L_30:
        /*00b8*/ 	.word	index@(gradientx)
        /*00bc*/ 	.word	0x00000000
.L_31:


//--------------------- .nv.compat                --------------------------
	.section	.nv.compat,"",@"SHT_CUDA_COMPAT_INFO"
	.align	4
        /*0000*/ 	.byte	0x02, 0x09, 0x00, 0x00, 0x02, 0x02, 0x01, 0x00, 0x02, 0x05, 0x05, 0x00, 0x03, 0x07, 0x01, 0x01
        /*0010*/ 	.byte	0x02, 0x03, 0x00, 0x00, 0x02, 0x06, 0x01, 0x00, 0x04, 0x0b, 0x08, 0x00, 0x01, 0x00, 0x00, 0x00
        /*0020*/ 	.byte	0x00, 0x00, 0x00, 0x00


//--------------------- .nv.info.gradientz        --------------------------
	.section	.nv.info.gradientz,"",@"SHT_CUDA_INFO"
	.sectionflags	@""
	.align	4


	//----- nvinfo : EIATTR_CUDA_API_VERSION
	.align		4
        /*0000*/ 	.byte	0x04, 0x37
        /*0002*/ 	.short	(.L_33 - .L_32)
.L_32:
        /*0004*/ 	.word	0x00000082


	//----- nvinfo : EIATTR_KPARAM_INFO
	.align		4
.L_33:
        /*0008*/ 	.byte	0x04, 0x17
        /*000a*/ 	.short	(.L_35 - .L_34)
.L_34:
        /*000c*/ 	.word	0x00000000
        /*0010*/ 	.short	0x0002
        /*0012*/ 	.short	0x0010
        /*0014*/ 	.byte	0x00, 0xf0, 0x21, 0x00


	//----- nvinfo : EIATTR_KPARAM_INFO
	.align		4
.L_35:
        /*0018*/ 	.byte	0x04, 0x17
        /*001a*/ 	.short	(.L_37 - .L_36)
.L_36:
        /*001c*/ 	.word	0x00000000
        /*0020*/ 	.short	0x0001
        /*0022*/ 	.short	0x0008
        /*0024*/ 	.byte	0x00, 0xf5, 0x21, 0x00


	//----- nvinfo : EIATTR_KPARAM_INFO
	.align		4
.L_37:
        /*0028*/ 	.byte	0x04, 0x17
        /*002a*/ 	.short	(.L_39 - .L_38)
.L_38:
        /*002c*/ 	.word	0x00000000
        /*0030*/ 	.short	0x0000
        /*0032*/ 	.short	0x0000
        /*0034*/ 	.byte	0x00, 0xf5, 0x21, 0x00


	//----- nvinfo : EIATTR_SPARSE_MMA_MASK
	.align		4
.L_39:
        /*0038*/ 	.byte	0x03, 0x50
        /*003a*/ 	.short	0x0000


	//----- nvinfo : EIATTR_MAXREG_COUNT
	.align		4
        /*003c*/ 	.byte	0x03, 0x1b
        /*003e*/ 	.short	0x00ff


	//----- nvinfo : EIATTR_MERCURY_ISA_VERSION
	.align		4
        /*0040*/ 	.byte	0x03, 0x5f
        /*0042*/ 	.short	0x0101


	//----- nvinfo : EIATTR_VRC_CTA_INIT_COUNT
	.align		4
        /*0044*/ 	.byte	0x02, 0x4a
	.zero		1
	.zero		1


	//----- nvinfo : EIATTR_EXIT_INSTR_OFFSETS
	.align		4
        /*0048*/ 	.byte	0x04, 0x1c
        /*004a*/ 	.short	(.L_41 - .L_40)


	//   ....[0]....
.L_40:
        /*004c*/ 	.word	0x00000110


	//   ....[1]....
        /*0050*/ 	.word	0x000009e0


	//----- nvinfo : EIATTR_CRS_STACK_SIZE
	.align		4
.L_41:
        /*0054*/ 	.byte	0x04, 0x1e
        /*0056*/ 	.short	(.L_43 - .L_42)
.L_42:
        /*0058*/ 	.word	0x00000000


	//----- nvinfo : EIATTR_CBANK_PARAM_SIZE
	.align		4
.L_43:
        /*005c*/ 	.byte	0x03, 0x19
        /*005e*/ 	.short	0x0018


	//----- nvinfo : EIATTR_PARAM_CBANK
	.align		4
        /*0060*/ 	.byte	0x04, 0x0a
        /*0062*/ 	.short	(.L_45 - .L_44)
	.align		4
.L_44:
        /*0064*/ 	.word	index@(.nv.constant0.gradientz)
        /*0068*/ 	.short	0x0380
        /*006a*/ 	.short	0x0018


	//----- nvinfo : EIATTR_SW_WAR
	.align		4
.L_45:
        /*006c*/ 	.byte	0x04, 0x36
        /*006e*/ 	.short	(.L_47 - .L_46)
.L_46:
        /*0070*/ 	.word	0x00000008
.L_47:


//--------------------- .nv.info.gradienty        --------------------------
	.section	.nv.info.gradienty,"",@"SHT_CUDA_INFO"
	.sectionflags	@""
	.align	4


	//----- nvinfo : EIATTR_CUDA_API_VERSION
	.align		4
        /*0000*/ 	.byte	0x04, 0x37
        /*0002*/ 	.short	(.L_49 - .L_48)
.L_48:
        /*0004*/ 	.word	0x00000082


	//----- nvinfo : EIATTR_KPARAM_INFO
	.align		4
.L_49:
        /*0008*/ 	.byte	0x04, 0x17
        /*000a*/ 	.short	(.L_51 - .L_50)
.L_50:
        /*000c*/ 	.word	0x00000000
        /*0010*/ 	.short	0x0002
        /*0012*/ 	.short	0x0010
        /*0014*/ 	.byte	0x00, 0xf0, 0x21, 0x00


	//----- nvinfo : EIATTR_KPARAM_INFO
	.align		4
.L_51:
        /*0018*/ 	.byte	0x04, 0x17
        /*001a*/ 	.short	(.L_53 - .L_52)
.L_52:
        /*001c*/ 	.word	0x00000000
        /*0020*/ 	.short	0x0001
        /*0022*/ 	.short	0x0008
        /*0024*/ 	.byte	0x00, 0xf5, 0x21, 0x00


	//----- nvinfo : EIATTR_KPARAM_INFO
	.align		4
.L_53:
        /*0028*/ 	.byte	0x04, 0x17
        /*002a*/ 	.short	(.L_55 - .L_54)
.L_54:
        /*002c*/ 	.word	0x00000000
        /*0030*/ 	.short	0x0000
        /*0032*/ 	.short	0x0000
        /*0034*/ 	.byte	0x00, 0xf5, 0x21, 0x00


	//----- nvinfo : EIATTR_SPARSE_MMA_MASK
	.align		4
.L_55:
        /*0038*/ 	.byte	0x03, 0x50
        /*003a*/ 	.short	0x0000


	//----- nvinfo : EIATTR_MAXREG_COUNT
	.align		4
        /*003c*/ 	.byte	0x03, 0x1b
        /*003e*/ 	.short	0x00ff


	//----- nvinfo : EIATTR_MERCURY_ISA_VERSION
	.align		4
        /*0040*/ 	.byte	0x03, 0x5f
        /*0042*/ 	.short	0x0101


	//----- nvinfo : EIATTR_VRC_CTA_INIT_COUNT
	.align		4
        /*0044*/ 	.byte	0x02, 0x4a
	.zero		1
	.zero		1


	//----- nvinfo : EIATTR_EXIT_INSTR_OFFSETS
	.align		4
        /*0048*/ 	.byte	0x04, 0x1c
        /*004a*/ 	.short	(.L_57 - .L_56)


	//   ....[0]....
.L_56:
        /*004c*/ 	.word	0x00000110


	//   ....[1]....
        /*0050*/ 	.word	0x00000b10


	//----- nvinfo : EIATTR_CRS_STACK_SIZE
	.align		4
.L_57:
        /*0054*/ 	.byte	0x04, 0x1e
        /*0056*/ 	.short	(.L_59 - .L_58)
.L_58:
        /*0058*/ 	.word	0x00000000


	//----- nvinfo : EIATTR_CBANK_PARAM_SIZE
	.align		4
.L_59:
        /*005c*/ 	.byte	0x03, 0x19
        /*005e*/ 	.short	0x0018


	//----- nvinfo : EIATTR_PARAM_CBANK
	.align		4
        /*0060*/ 	.byte	0x04, 0x0a
        /*0062*/ 	.short	(.L_61 - .L_60)
	.align		4
.L_60:
        /*0064*/ 	.word	index@(.nv.constant0.gradienty)
        /*0068*/ 	.short	0x0380
        /*006a*/ 	.short	0x0018


	//----- nvinfo : EIATTR_SW_WAR
	.align		4
.L_61:
        /*006c*/ 	.byte	0x04, 0x36
        /*006e*/ 	.short	(.L_63 - .L_62)
.L_62:
        /*0070*/ 	.word	0x00000008
.L_63:


//--------------------- .nv.info.gradientx        --------------------------
	.section	.nv.info.gradientx,"",@"SHT_CUDA_INFO"
	.sectionflags	@""
	.align	4


	//----- nvinfo : EIATTR_CUDA_API_VERSION
	.align		4
        /*0000*/ 	.byte	0x04, 0x37
        /*0002*/ 	.short	(.L_65 - .L_64)
.L_64:
        /*0004*/ 	.word	0x00000082


	//----- nvinfo : EIATTR_KPARAM_INFO
	.align		4
.L_65:
        /*0008*/ 	.byte	0x04, 0x17
        /*000a*/ 	.short	(.L_67 - .L_66)
.L_66:
        /*000c*/ 	.word	0x00000000
        /*0010*/ 	.short	0x0002
        /*0012*/ 	.short	0x0010
        /*0014*/ 	.byte	0x00, 0xf0, 0x21, 0x00


	//----- nvinfo : EIATTR_KPARAM_INFO
	.align		4
.L_67:
        /*0018*/ 	.byte	0x04, 0x17
        /*001a*/ 	.short	(.L_69 - .L_68)
.L_68:
        /*001c*/ 	.word	0x00000000
        /*0020*/ 	.short	0x0001
        /*0022*/ 	.short	0x0008
        /*0024*/ 	.byte	0x00, 0xf5, 0x21, 0x00


	//----- nvinfo : EIATTR_KPARAM_INFO
	.align		4
.L_69:
        /*0028*/ 	.byte	0x04, 0x17
        /*002a*/ 	.short	(.L_71 - .L_70)
.L_70:
        /*002c*/ 	.word	0x00000000
        /*0030*/ 	.short	0x0000
        /*0032*/ 	.short	0x0000
        /*0034*/ 	.byte	0x00, 0xf5, 0x21, 0x00


	//----- nvinfo : EIATTR_SPARSE_MMA_MASK
	.align		4
.L_71:
        /*0038*/ 	.byte	0x03, 0x50
        /*003a*/ 	.short	0x0000


	//----- nvinfo : EIATTR_MAXREG_COUNT
	.align		4
        /*003c*/ 	.byte	0x03, 0x1b
        /*003e*/ 	.short	0x00ff


	//----- nvinfo : EIATTR_MERCURY_ISA_VERSION
	.align		4
        /*0040*/ 	.byte	0x03, 0x5f
        /*0042*/ 	.short	0x0101


	//----- nvinfo : EIATTR_VRC_CTA_INIT_COUNT
	.align		4
        /*0044*/ 	.byte	0x02, 0x4a
	.zero		1
	.zero		1


	//----- nvinfo : EIATTR_EXIT_INSTR_OFFSETS
	.align		4
        /*0048*/ 	.byte	0x04, 0x1c
        /*004a*/ 	.short	(.L_73 - .L_72)


	//   ....[0]....
.L_72:
        /*004c*/ 	.word	0x00000110


	//   ....[1]....
        /*0050*/ 	.word	0x00000940


	//----- nvinfo : EIATTR_CRS_STACK_SIZE
	.align		4
.L_73:
        /*0054*/ 	.byte	0x04, 0x1e
        /*0056*/ 	.short	(.L_75 - .L_74)
.L_74:
        /*0058*/ 	.word	0x00000000


	//----- nvinfo : EIATTR_CBANK_PARAM_SIZE
	.align		4
.L_75:
        /*005c*/ 	.byte	0x03, 0x19
        /*005e*/ 	.short	0x0018


	//----- nvinfo : EIATTR_PARAM_CBANK
	.align		4
        /*0060*/ 	.byte	0x04, 0x0a
        /*0062*/ 	.short	(.L_77 - .L_76)
	.align		4
.L_76:
        /*0064*/ 	.word	index@(.nv.constant0.gradientx)
        /*0068*/ 	.short	0x0380
        /*006a*/ 	.short	0x0018


	//----- nvinfo : EIATTR_SW_WAR
	.align		4
.L_77:
        /*006c*/ 	.byte	0x04, 0x36
        /*006e*/ 	.short	(.L_79 - .L_78)
.L_78:
        /*0070*/ 	.word	0x00000008
.L_79:


//--------------------- .nv.callgraph             --------------------------
	.section	.nv.callgraph,"",@"SHT_CUDA_CALLGRAPH"
	.align	4
	.sectionentsize	8
	.align		4
        /*0000*/ 	.word	0x00000000
	.align		4
        /*0004*/ 	.word	0xffffffff
	.align		4
        /*0008*/ 	.word	0x00000000
	.align		4
        /*000c*/ 	.word	0xfffffffe
	.align		4
        /*0010*/ 	.word	0x00000000
	.align		4
        /*0014*/ 	.word	0xfffffffd
	.align		4
        /*0018*/ 	.word	0x00000000
	.align		4
        /*001c*/ 	.word	0xfffffffc


//--------------------- .text.gradientz           --------------------------
	.section	.text.gradientz,"ax",@progbits
	.align	128
        .global         gradientz
        .type           gradientz,@function
        .size           gradientz,(.L_x_32 - gradientz)
        .other          gradientz,@"STO_CUDA_ENTRY STV_DEFAULT"
gradientz:
.text.gradientz:
[----:B------:R-:W-:Y:S01]  /*0000*/  LDC R1, c[0x0][0x37c] ;  /* 0x0000df00ff017b82 */ /* 0x000fe20000000800 */
[----:B------:R-:W0:Y:S01]  /*0010*/  LDCU.64 UR8, c[0x0][0x390] ;  /* 0x00007200ff0877ac */ /* 0x000e220008000a00 */
[----:B------:R-:W1:Y:S01]  /*0020*/  S2R R7, SR_CTAID.X ;  /* 0x0000000000077919 */ /* 0x000e620000002500 */
[----:B------:R-:W1:Y:S01]  /*0030*/  LDCU UR10, c[0x0][0x360] ;  /* 0x00006c00ff0a77ac */ /* 0x000e620008000800 */
[----:B------:R-:W1:Y:S01]  /*0040*/  S2R R0, SR_TID.X ;  /* 0x0000000000007919 */ /* 0x000e620000002100 */
[----:B0-----:R-:W-:Y:S02]  /*0050*/  UIMAD UR4, UR9, UR8, URZ ;  /* 0x00000008090472a4 */ /* 0x001fe4000f8e02ff */
[----:B------:R-:W-:Y:S02]  /*0060*/  UIMAD.WIDE.U32 UR12, UR8, UR8, URZ ;  /* 0x00000008080c72a5 */ /* 0x000fe4000f8e00ff */
[----:B------:R-:W-:-:S04]  /*0070*/  UIMAD UR4, UR8, UR9, UR4 ;  /* 0x00000009080472a4 */ /* 0x000fc8000f8e0204 */
[----:B------:R-:W-:Y:S02]  /*0080*/  UIADD3 UR6, UPT, UPT, UR13, UR4, URZ ;  /* 0x000000040d067290 */ /* 0x000fe4000fffe0ff */
[----:B------:R-:W-:Y:S02]  /*0090*/  UIMAD.WIDE.U32 UR4, UR12, UR8, URZ ;  /* 0x000000080c0472a5 */ /* 0x000fe4000f8e00ff */
[----:B------:R-:W-:-:S04]  /*00a0*/  UIMAD UR7, UR6, UR8, URZ ;  /* 0x00000008060772a4 */ /* 0x000fc8000f8e02ff */
[----:B------:R-:W-:Y:S01]  /*00b0*/  UIMAD UR7, UR12, UR9, UR7 ;  /* 0x000000090c0772a4 */ /* 0x000fe2000f8e0207 */
[----:B-1----:R-:W-:-:S03]  /*00c0*/  IMAD R7, R7, UR10, R0 ;  /* 0x0000000a07077c24 */ /* 0x002fc6000f8e0200 */
[----:B------:R-:W-:Y:S02]  /*00d0*/  UIADD3 UR5, UPT, UPT, UR5, UR7, URZ ;  /* 0x0000000705057290 */ /* 0x000fe4000fffe0ff */
[----:B------:R-:W-:-:S04]  /*00e0*/  ISETP.LT.U32.AND P0, PT, R7, UR4, PT ;  /* 0x0000000407007c0c */ /* 0x000fc8000bf01070 */
[----:B------:R-:W-:-:S05]  /*00f0*/  IMAD.U32 R0, RZ, RZ, UR5 ;  /* 0x00000005ff007e24 */ /* 0x000fca000f8e00ff */
[----:B------:R-:W-:-:S13]  /*0100*/  ISETP.GT.AND.EX P0, PT, R0, RZ, PT, P0 ;  /* 0x000000ff0000720c */ /* 0x000fda0003f04300 */
[----:B------:R-:W-:Y:S05]  /*0110*/  @!P0 EXIT ;  /* 0x000000000000894d */ /* 0x000fea0003800000 */
[----:B------:R-:W0:Y:S01]  /*0120*/  LDCU.64 UR4, c[0x0][0x380] ;  /* 0x00007000ff0477ac */ /* 0x000e220008000a00 */
[----:B------:R-:W1:Y:S01]  /*0130*/  LDCU.64 UR8, c[0x0][0x358] ;  /* 0x00006b00ff0877ac */ /* 0x000e620008000a00 */
[----:B------:R-:W-:Y:S01]  /*0140*/  UISETP.NE.U32.AND UP0, UPT, UR6, URZ, UPT ;  /* 0x000000ff0600728c */ /* 0x000fe2000bf05070 */
[----:B0-----:R-:W-:-:S04]  /*0150*/  LEA R2, P0, R7, UR4, 0x3 ;  /* 0x0000000407027c11 */ /* 0x001fc8000f8018ff */
[----:B------:R-:W-:-:S05]  /*0160*/  LEA.HI.X R3, R7, UR5, RZ, 0x3, P0 ;  /* 0x0000000507037c11 */ /* 0x000fca00080f1cff */
[----:B-1----:R0:W-:Y:S01]  /*0170*/  STG.E.64 desc[UR8][R2.64], RZ ;  /* 0x000000ff02007986 */ /* 0x0021e2000c101b08 */
[----:B------:R-:W-:Y:S05]  /*0180*/  BRA.U UP0, `(.L_x_0) ;  /* 0x00000001004c7547 */ /* 0x000fea000b800000 */
[----:B------:R-:W1:Y:S01]  /*0190*/  I2F.U32.RP R0, UR12 ;  /* 0x0000000c00007d06 */ /* 0x000e620008209000 */
[----:B------:R-:W-:-:S07]  /*01a0*/  ISETP.NE.U32.AND P1, PT, RZ, UR12, PT ;  /* 0x0000000cff007c0c */ /* 0x000fce000bf25070 */
[----:B-1----:R-:W1:Y:S02]  /*01b0*/  MUFU.RCP R0, R0 ;  /* 0x0000000000007308 */ /* 0x002e640000001000 */
[----:B-1----:R-:W-:-:S06]  /*01c0*/  VIADD R4, R0, 0xffffffe ;  /* 0x0ffffffe00047836 */ /* 0x002fcc0000000000 */
[----:B------:R1:W2:Y:S02]  /*01d0*/  F2I.FTZ.U32.TRUNC.NTZ R5, R4 ;  /* 0x0000000400057305 */ /* 0x0002a4000021f000 */
[----:B-1----:R-:W-:Y:S02]  /*01e0*/  HFMA2 R4, -RZ, RZ, 0, 0 ;  /* 0x00000000ff047431 */ /* 0x002fe400000001ff */
[----:B--2---:R-:W-:-:S04]  /*01f0*/  IMAD.MOV R9, RZ, RZ, -R5 ;  /* 0x000000ffff097224 */ /* 0x004fc800078e0a05 */
[----:B------:R-:W-:-:S04]  /*0200*/  IMAD R9, R9, UR12, RZ ;  /* 0x0000000c09097c24 */ /* 0x000fc8000f8e02ff */
[----:B------:R-:W-:Y:S01]  /*0210*/  IMAD.HI.U32 R6, R5, R9, R4 ;  /* 0x0000000905067227 */ /* 0x000fe200078e0004 */
[----:B------:R-:W-:-:S05]  /*0220*/  MOV R9, RZ ;  /* 0x000000ff00097202 */ /* 0x000fca0000000f00 */
[----:B------:R-:W-:-:S04]  /*0230*/  IMAD.HI.U32 R6, R6, R7, RZ ;  /* 0x0000000706067227 */ /* 0x000fc800078e00ff */
[----:B------:R-:W-:-:S04]  /*0240*/  IMAD.MOV R6, RZ, RZ, -R6 ;  /* 0x000000ffff067224 */ /* 0x000fc800078e0a06 */
[----:B------:R-:W-:-:S05]  /*0250*/  IMAD R8, R6, UR12, R7 ;  /* 0x0000000c06087c24 */ /* 0x000fca000f8e0207 */
[----:B------:R-:W-:-:S13]  /*0260*/  ISETP.GE.U32.AND P0, PT, R8, UR12, PT ;  /* 0x0000000c08007c0c */ /* 0x000fda000bf06070 */
[----:B------:R-:W-:-:S05]  /*0270*/  @P0 VIADD R8, R8, -UR12 ;  /* 0x8000000c08080c36 */ /* 0x000fca0008000000 */
[----:B------:R-:W-:-:S13]  /*0280*/  ISETP.GE.U32.AND P0, PT, R8, UR12, PT ;  /* 0x0000000c08007c0c */ /* 0x000fda000bf06070 */
[----:B------:R-:W-:Y:S01]  /*0290*/  @P0 VIADD R8, R8, -UR12 ;  /* 0x8000000c08080c36 */ /* 0x000fe20008000000 */
[----:B------:R-:W-:Y:S01]  /*02a0*/  @!P1 LOP3.LUT R8, RZ, UR12, RZ, 0x33, !PT ;  /* 0x0000000cff089c12 */ /* 0x000fe2000f8e33ff */
[----:B------:R-:W-:Y:S06]  /*02b0*/  BRA `(.L_x_1) ;  /* 0x0000000000087947 */ /* 0x000fec0003800000 */
.L_x_0:
[----:B------:R-:W-:-:S07]  /*02c0*/  MOV R0, 0x2e0 ;  /* 0x000002e000007802 */ /* 0x000fce0000000f00 */
[----:B0-----:R-:W-:Y:S05]  /*02d0*/  CALL.REL.NOINC `($__internal_1_$__cuda_sm20_rem_u64) ;  /* 0x0000000800f87944 */ /* 0x001fea0003c00000 */
.L_x_1:
[----:B------:R-:W1:Y:S01]  /*02e0*/  LDCU UR4, c[0x0][0x394] ;  /* 0x00007280ff0477ac */ /* 0x000e620008000800 */
[----:B------:R-:W2:Y:S01]  /*02f0*/  LDCU.64 UR6, c[0x0][0x390] ;  /* 0x00007200ff0677ac */ /* 0x000ea20008000a00 */
[----:B-1----:R-:W-:-:S09]  /*0300*/  UISETP.NE.U32.AND UP0, UPT, UR4, URZ, UPT ;  /* 0x000000ff0400728c */ /* 0x002fd2000bf05070 */
[----:B--2---:R-:W-:Y:S05]  /*0310*/  BRA.U UP0, `(.L_x_2) ;  /* 0x0000000100547547 */ /* 0x004fea000b800000 */
[----:B------:R-:W1:Y:S02]  /*0320*/  LDCU UR4, c[0x0][0x390] ;  /* 0x00007200ff0477ac */ /* 0x000e640008000800 */
[----:B-1----:R-:W1:Y:S01]  /*0330*/  I2F.U32.RP R0, UR4 ;  /* 0x0000000400007d06 */ /* 0x002e620008209000 */
[----:B------:R-:W-:-:S07]  /*0340*/  ISETP.NE.U32.AND P1, PT, RZ, UR4, PT ;  /* 0x00000004ff007c0c */ /* 0x000fce000bf25070 */
[----:B-1----:R-:W1:Y:S02]  /*0350*/  MUFU.RCP R0, R0 ;  /* 0x0000000000007308 */ /* 0x002e640000001000 */
[----:B-1----:R-:W-:-:S06]  /*0360*/  VIADD R4, R0, 0xffffffe ;  /* 0x0ffffffe00047836 */ /* 0x002fcc0000000000 */
[----:B------:R1:W2:Y:S02]  /*0370*/  F2I.FTZ.U32.TRUNC.NTZ R5, R4 ;  /* 0x0000000400057305 */ /* 0x0002a4000021f000 */
[----:B-1----:R-:W-:Y:S02]  /*0380*/  IMAD.MOV.U32 R4, RZ, RZ, RZ ;  /* 0x000000ffff047224 */ /* 0x002fe400078e00ff */
[----:B--2---:R-:W-:-:S04]  /*0390*/  IMAD.MOV R9, RZ, RZ, -R5 ;  /* 0x000000ffff097224 */ /* 0x004fc800078e0a05 */
[----:B------:R-:W-:-:S04]  /*03a0*/  IMAD R9, R9, UR4, RZ ;  /* 0x0000000409097c24 */ /* 0x000fc8000f8e02ff */
[----:B------:R-:W-:-:S06]  /*03b0*/  IMAD.HI.U32 R5, R5, R9, R4 ;  /* 0x0000000905057227 */ /* 0x000fcc00078e0004 */
[----:B------:R-:W-:-:S05]  /*03c0*/  IMAD.HI.U32 R5, R5, R8, RZ ;  /* 0x0000000805057227 */ /* 0x000fca00078e00ff */
[----:B------:R-:W-:-:S05]  /*03d0*/  IADD3 R5, PT, PT, -R5, RZ, RZ ;  /* 0x000000ff05057210 */ /* 0x000fca0007ffe1ff */
[----:B------:R-:W-:Y:S02]  /*03e0*/  IMAD R8, R5, UR4, R8 ;  /* 0x0000000405087c24 */ /* 0x000fe4000f8e0208 */
[----:B------:R-:W-:-:S03]  /*03f0*/  HFMA2 R5, -RZ, RZ, 0, 0 ;  /* 0x00000000ff057431 */ /* 0x000fc600000001ff */
[----:B------:R-:W-:-:S13]  /*0400*/  ISETP.GE.U32.AND P0, PT, R8, UR4, PT ;  /* 0x0000000408007c0c */ /* 0x000fda000bf06070 */
[----:B------:R-:W-:-:S05]  /*0410*/  @P0 VIADD R8, R8, -UR4 ;  /* 0x8000000408080c36 */ /* 0x000fca0008000000 */
[----:B------:R-:W-:-:S13]  /*0420*/  ISETP.GE.U32.AND P0, PT, R8, UR4, PT ;  /* 0x0000000408007c0c */ /* 0x000fda000bf06070 */
[----:B------:R-:W-:Y:S01]  /*0430*/  @P0 VIADD R8, R8, -UR4 ;  /* 0x8000000408080c36 */ /* 0x000fe20008000000 */
[----:B------:R-:W-:-:S05]  /*0440*/  @!P1 LOP3.LUT R8, RZ, UR4, RZ, 0x33, !PT ;  /* 0x00000004ff089c12 */ /* 0x000fca000f8e33ff */
[----:B------:R-:W-:Y:S01]  /*0450*/  IMAD.MOV.U32 R4, RZ, RZ, R8 ;  /* 0x000000ffff047224 */ /* 0x000fe200078e0008 */
[----:B------:R-:W-:Y:S06]  /*0460*/  BRA `(.L_x_3) ;  /* 0x0000000000147947 */ /* 0x000fec0003800000 */
.L_x_2:
[----:B------:R-:W-:Y:S01]  /*0470*/  IMAD.MOV.U32 R12, RZ, RZ, R8 ;  /* 0x000000ffff0c7224 */ /* 0x000fe200078e0008 */
[----:B------:R-:W-:-:S07]  /*0480*/  MOV R10, 0x4a0 ;  /* 0x000004a0000a7802 */ /* 0x000fce0000000f00 */
[----:B0-----:R-:W-:Y:S05]  /*0490*/  CALL.REL.NOINC `($__internal_0_$__cuda_sm20_rem_s64) ;  /* 0x0000000400547944 */ /* 0x001fea0003c00000 */
[----:B------:R-:W-:Y:S02]  /*04a0*/  IMAD.MOV.U32 R4, RZ, RZ, R9 ;  /* 0x000000ffff047224 */ /* 0x000fe400078e0009 */
[----:B------:R-:W-:-:S07]  /*04b0*/  IMAD.MOV.U32 R5, RZ, RZ, R12 ;  /* 0x000000ffff057224 */ /* 0x000fce00078e000c */
.L_x_3:
[----:B------:R-:W1:Y:S01]  /*04c0*/  LDCU UR4, c[0x0][0x394] ;  /* 0x00007280ff0477ac */ /* 0x000e620008000800 */
[----:B------:R-:W-:Y:S01]  /*04d0*/  IADD3 R12, P0, PT, R4, 0x1, RZ ;  /* 0x00000001040c7810 */ /* 0x000fe20007f1e0ff */
[----:B------:R-:W-:Y:S01]  /*04e0*/  BSSY.RECONVERGENT B0, `(.L_x_4) ;  /* 0x000001f000007945 */ /* 0x000fe20003800200 */
[----:B------:R-:W-:Y:S02]  /*04f0*/  IADD3 R0, P1, PT, R7, -R4, RZ ;  /* 0x8000000407007210 */ /* 0x000fe40007f3e0ff */
[----:B------:R-:W-:-:S03]  /*0500*/  IADD3.X R9, PT, PT, RZ, R5, RZ, P0, !PT ;  /* 0x00000005ff097210 */ /* 0x000fc600007fe4ff */
[----:B------:R-:W-:Y:S01]  /*0510*/  IMAD.X R8, RZ, RZ, ~R5, P1 ;  /* 0x000000ffff087224 */ /* 0x000fe200008e0e05 */
[----:B-1----:R-:W-:-:S04]  /*0520*/  LOP3.LUT R6, R9, UR4, RZ, 0xfc, !PT ;  /* 0x0000000409067c12 */ /* 0x002fc8000f8efcff */
[----:B------:R-:W-:-:S13]  /*0530*/  ISETP.NE.U32.AND P0, PT, R6, RZ, PT ;  /* 0x000000ff0600720c */ /* 0x000fda0003f05070 */
[----:B------:R-:W-:Y:S05]  /*0540*/  @P0 BRA `(.L_x_5) ;  /* 0x0000000000500947 */ /* 0x000fea0003800000 */
[----:B------:R-:W1:Y:S01]  /*0550*/  LDCU UR4, c[0x0][0x390] ;  /* 0x00007200ff0477ac */ /* 0x000e620008000800 */
[----:B------:R-:W-:Y:S01]  /*0560*/  MOV R6, RZ ;  /* 0x000000ff00067202 */ /* 0x000fe20000000f00 */
[----:B-1----:R-:W1:Y:S01]  /*0570*/  I2F.U32.RP R9, UR4 ;  /* 0x0000000400097d06 */ /* 0x002e620008209000 */
[----:B------:R-:W-:-:S07]  /*0580*/  ISETP.NE.U32.AND P1, PT, RZ, UR4, PT ;  /* 0x00000004ff007c0c */ /* 0x000fce000bf25070 */
[----:B-1----:R-:W1:Y:S02]  /*0590*/  MUFU.RCP R9, R9 ;  /* 0x0000000900097308 */ /* 0x002e640000001000 */
[----:B-1----:R-:W-:-:S06]  /*05a0*/  VIADD R7, R9, 0xffffffe ;  /* 0x0ffffffe09077836 */ /* 0x002fcc0000000000 */
[----:B------:R-:W1:Y:S02]  /*05b0*/  F2I.FTZ.U32.TRUNC.NTZ R7, R7 ;  /* 0x0000000700077305 */ /* 0x000e64000021f000 */
[----:B-1----:R-:W-:-:S04]  /*05c0*/  IMAD.MOV R11, RZ, RZ, -R7 ;  /* 0x000000ffff0b7224 */ /* 0x002fc800078e0a07 */
[----:B------:R-:W-:-:S04]  /*05d0*/  IMAD R11, R11, UR4, RZ ;  /* 0x000000040b0b7c24 */ /* 0x000fc8000f8e02ff */
[----:B------:R-:W-:-:S04]  /*05e0*/  IMAD.HI.U32 R11, R7, R11, R6 ;  /* 0x0000000b070b7227 */ /* 0x000fc800078e0006 */
[----:B------:R-:W-:Y:S02]  /*05f0*/  HFMA2 R7, -RZ, RZ, 0, 0 ;  /* 0x00000000ff077431 */ /* 0x000fe400000001ff */
        /* <DEDUP_REMOVED lines=9> */
.L_x_5:
[----:B------:R-:W-:-:S07]  /*0690*/  MOV R10, 0x6b0 ;  /* 0x000006b0000a7802 */ /* 0x000fce0000000f00 */
[----:B0-----:R-:W-:Y:S05]  /*06a0*/  CALL.REL.NOINC `($__internal_0_$__cuda_sm20_rem_s64) ;  /* 0x0000000000d07944 */ /* 0x001fea0003c00000 */
[----:B------:R-:W-:Y:S02]  /*06b0*/  IMAD.MOV.U32 R6, RZ, RZ, R9 ;  /* 0x000000ffff067224 */ /* 0x000fe400078e0009 */
[----:B------:R-:W-:-:S07]  /*06c0*/  IMAD.MOV.U32 R7, RZ, RZ, R12 ;  /* 0x000000ffff077224 */ /* 0x000fce00078e000c */
.L_x_6:
[----:B------:R-:W-:Y:S05]  /*06d0*/  BSYNC.RECONVERGENT B0 ;  /* 0x0000000000007941 */ /* 0x000fea0003800200 */
.L_x_4:
[----:B------:R-:W1:Y:S01]  /*06e0*/  LDCU.64 UR4, c[0x0][0x388] ;  /* 0x00007100ff0477ac */ /* 0x000e620008000a00 */
[----:B------:R-:W-:Y:S01]  /*06f0*/  IADD3 R6, P0, PT, R6, R0, RZ ;  /* 0x0000000006067210 */ /* 0x000fe20007f1e0ff */
[----:B------:R-:W2:Y:S04]  /*0700*/  LDC.64 R10, c[0x0][0x390] ;  /* 0x0000e400ff0a7b82 */ /* 0x000ea80000000a00 */
[----:B------:R-:W-:Y:S01]  /*0710*/  IMAD.X R7, R7, 0x1, R8, P0 ;  /* 0x0000000107077824 */ /* 0x000fe200000e0608 */
[----:B-1----:R-:W-:-:S04]  /*0720*/  LEA R12, P0, R6, UR4, 0x3 ;  /* 0x00000004060c7c11 */ /* 0x002fc8000f8018ff */
[----:B------:R-:W-:-:S05]  /*0730*/  LEA.HI.X R13, R6, UR5, R7, 0x3, P0 ;  /* 0x00000005060d7c11 */ /* 0x000fca00080f1c07 */
[----:B------:R1:W3:Y:S01]  /*0740*/  LDG.E.64 R6, desc[UR8][R12.64] ;  /* 0x000000080c067981 */ /* 0x0002e2000c1e1b00 */
[----:B--2---:R-:W-:Y:S01]  /*0750*/  IADD3 R4, P0, PT, R4, R10, RZ ;  /* 0x0000000a04047210 */ /* 0x004fe20007f1e0ff */
[----:B------:R-:W-:Y:S03]  /*0760*/  BSSY.RECONVERGENT B0, `(.L_x_7) ;  /* 0x000001f000007945 */ /* 0x000fe60003800200 */
[----:B-1----:R-:W-:-:S04]  /*0770*/  IADD3 R12, P1, PT, R4, -0x1, RZ ;  /* 0xffffffff040c7810 */ /* 0x002fc80007f3e0ff */
[----:B------:R-:W-:-:S04]  /*0780*/  IADD3.X R9, PT, PT, R5, -0x1, R11, P1, P0 ;  /* 0xffffffff05097810 */ /* 0x000fc80000fe040b */
[----:B------:R-:W-:-:S04]  /*0790*/  LOP3.LUT R11, R9, R11, RZ, 0xfc, !PT ;  /* 0x0000000b090b7212 */ /* 0x000fc800078efcff */
[----:B------:R-:W-:Y:S01]  /*07a0*/  ISETP.NE.U32.AND P0, PT, R11, RZ, PT ;  /* 0x000000ff0b00720c */ /* 0x000fe20003f05070 */
[----:B---3--:R-:W-:-:S07]  /*07b0*/  DADD R6, RZ, R6 ;  /* 0x00000000ff067229 */ /* 0x008fce0000000006 */
[----:B------:R1:W-:Y:S05]  /*07c0*/  STG.E.64 desc[UR8][R2.64], R6 ;  /* 0x0000000602007986 */ /* 0x0003ea000c101b08 */
[----:B------:R-:W-:Y:S05]  /*07d0*/  @P0 BRA `(.L_x_8) ;  /* 0x00000000004c0947 */ /* 0x000fea0003800000 */
[----:B------:R-:W2:Y:S01]  /*07e0*/  I2F.U32.RP R9, R10 ;  /* 0x0000000a00097306 */ /* 0x000ea20000209000 */
[----:B------:R-:W-:Y:S01]  /*07f0*/  IMAD.MOV.U32 R4, RZ, RZ, RZ ;  /* 0x000000ffff047224 */ /* 0x000fe200078e00ff */
[----:B------:R-:W-:-:S06]  /*0800*/  ISETP.NE.U32.AND P1, PT, R10, RZ, PT ;  /* 0x000000ff0a00720c */ /* 0x000fcc0003f25070 */
[----:B--2---:R-:W2:Y:S02]  /*0810*/  MUFU.RCP R9, R9 ;  /* 0x0000000900097308 */ /* 0x004ea40000001000 */
[----:B--2---:R-:W-:-:S06]  /*0820*/  IADD3 R11, PT, PT, R9, 0xffffffe, RZ ;  /* 0x0ffffffe090b7810 */ /* 0x004fcc0007ffe0ff */
[----:B------:R-:W2:Y:S02]  /*0830*/  F2I.FTZ.U32.TRUNC.NTZ R5, R11 ;  /* 0x0000000b00057305 */ /* 0x000ea4000021f000 */
[----:B--2---:R-:W-:-:S04]  /*0840*/  IMAD.MOV R13, RZ, RZ, -R5 ;  /* 0x000000ffff0d7224 */ /* 0x004fc800078e0a05 */
[----:B------:R-:W-:-:S04]  /*0850*/  IMAD R13, R13, R10, RZ ;  /* 0x0000000a0d0d7224 */ /* 0x000fc800078e02ff */
[----:B------:R-:W-:-:S06]  /*0860*/  IMAD.HI.U32 R13, R5, R13, R4 ;  /* 0x0000000d050d7227 */ /* 0x000fcc00078e0004 */
[----:B------:R-:W-:-:S05]  /*0870*/  IMAD.HI.U32 R4, R13, R12, RZ ;  /* 0x0000000c0d047227 */ /* 0x000fca00078e00ff */
[----:B------:R-:W-:-:S05]  /*0880*/  IADD3 R5, PT, PT, -R4, RZ, RZ ;  /* 0x000000ff04057210 */ /* 0x000fca0007ffe1ff */
[----:B------:R-:W-:Y:S01]  /*0890*/  IMAD R4, R10, R5, R12 ;  /* 0x000000050a047224 */ /* 0x000fe200078e020c */
[----:B------:R-:W-:-:S04]  /*08a0*/  MOV R5, RZ ;  /* 0x000000ff00057202 */ /* 0x000fc80000000f00 */
[----:B------:R-:W-:-:S13]  /*08b0*/  ISETP.GE.U32.AND P0, PT, R4, R10, PT ;  /* 0x0000000a0400720c */ /* 0x000fda0003f06070 */
[----:B------:R-:W-:-:S05]  /*08c0*/  @P0 IMAD.IADD R4, R4, 0x1, -R10 ;  /* 0x0000000104040824 */ /* 0x000fca00078e0a0a */
[----:B------:R-:W-:-:S13]  /*08d0*/  ISETP.GE.U32.AND P0, PT, R4, R10, PT ;  /* 0x0000000a0400720c */ /* 0x000fda0003f06070 */
[----:B------:R-:W-:Y:S01]  /*08e0*/  @P0 IMAD.IADD R4, R4, 0x1, -R10 ;  /* 0x0000000104040824 */ /* 0x000fe200078e0a0a */
[----:B------:R-:W-:Y:S01]  /*08f0*/  @!P1 LOP3.LUT R4, RZ, R10, RZ, 0x33, !PT ;  /* 0x0000000aff049212 */ /* 0x000fe200078e33ff */
[----:B------:R-:W-:Y:S06]  /*0900*/  BRA `(.L_x_9) ;  /* 0x0000000000107947 */ /* 0x000fec0003800000 */
.L_x_8:
[----:B------:R-:W-:-:S07]  /*0910*/  MOV R10, 0x930 ;  /* 0x00000930000a7802 */ /* 0x000fce0000000f00 */
[----:B01----:R-:W-:Y:S05]  /*0920*/  CALL.REL.NOINC `($__internal_0_$__cuda_sm20_rem_s64) ;  /* 0x0000000000307944 */ /* 0x003fea0003c00000 */
[----:B------:R-:W-:Y:S02]  /*0930*/  IMAD.MOV.U32 R4, RZ, RZ, R9 ;  /* 0x000000ffff047224 */ /* 0x000fe400078e0009 */
[----:B------:R-:W-:-:S07]  /*0940*/  IMAD.MOV.U32 R5, RZ, RZ, R12 ;  /* 0x000000ffff057224 */ /* 0x000fce00078e000c */
.L_x_9:
[----:B------:R-:W-:Y:S05]  /*0950*/  BSYNC.RECONVERGENT B0 ;  /* 0x0000000000007941 */ /* 0x000fea0003800200 */
.L_x_7:
[----:B------:R-:W2:Y:S01]  /*0960*/  LDCU.64 UR4, c[0x0][0x388] ;  /* 0x00007100ff0477ac */ /* 0x000ea20008000a00 */
[----:B------:R-:W-:-:S04]  /*0970*/  IADD3 R0, P0, PT, R4, R0, RZ ;  /* 0x0000000004007210 */ /* 0x000fc80007f1e0ff */
[----:B------:R-:W-:Y:S02]  /*0980*/  IADD3.X R5, PT, PT, R5, R8, RZ, P0, !PT ;  /* 0x0000000805057210 */ /* 0x000fe400007fe4ff */
[----:B--2---:R-:W-:-:S04]  /*0990*/  LEA R8, P0, R0, UR4, 0x3 ;  /* 0x0000000400087c11 */ /* 0x004fc8000f8018ff */
[----:B------:R-:W-:-:S05]  /*09a0*/  LEA.HI.X R9, R0, UR5, R5, 0x3, P0 ;  /* 0x0000000500097c11 */ /* 0x000fca00080f1c05 */
[----:B------:R-:W2:Y:S02]  /*09b0*/  LDG.E.64 R4, desc[UR8][R8.64] ;  /* 0x0000000808047981 */ /* 0x000ea4000c1e1b00 */
[----:B--2---:R-:W-:-:S07]  /*09c0*/  DADD R4, R6, -R4 ;  /* 0x0000000006047229 */ /* 0x004fce0000000804 */
[----:B------:R-:W-:Y:S01]  /*09d0*/  STG.E.64 desc[UR8][R2.64], R4 ;  /* 0x0000000402007986 */ /* 0x000fe2000c101b08 */
[----:B------:R-:W-:Y:S05]  /*09e0*/  EXIT ;  /* 0x000000000000794d */ /* 0x000fea0003800000 */
        .weak           $__internal_0_$__cuda_sm20_rem_s64
        .type           $__internal_0_$__cuda_sm20_rem_s64,@function
        .size           $__internal_0_$__cuda_sm20_rem_s64,($__internal_1_$__cuda_sm20_rem_u64 - $__internal_0_$__cuda_sm20_rem_s64)
$__internal_0_$__cuda_sm20_rem_s64:
[----:B------:R-:W-:Y:S02]  /*09f0*/  UIADD3 UR4, UP1, UPT, URZ, -UR6, URZ ;  /* 0x80000006ff047290 */ /* 0x000fe4000ff3e0ff */
[----:B------:R-:W-:Y:S02]  /*0a00*/  UISETP.GE.AND UP0, UPT, UR7, URZ, UPT ;  /* 0x000000ff0700728c */ /* 0x000fe4000bf06270 */
[----:B------:R-:W-:Y:S02]  /*0a10*/  UIADD3.X UR5, UPT, UPT, URZ, ~UR7, URZ, UP1, !UPT ;  /* 0x80000007ff057290 */ /* 0x000fe40008ffe4ff */
[----:B------:R-:W-:Y:S02]  /*0a20*/  USEL UR4, UR4, UR6, !UP0 ;  /* 0x0000000604047287 */ /* 0x000fe4000c000000 */
[----:B------:R-:W-:-:S09]  /*0a30*/  USEL UR5, UR5, UR7, !UP0 ;  /* 0x0000000705057287 */ /* 0x000fd2000c000000 */
[----:B------:R-:W0:Y:S08]  /*0a40*/  I2F.U64.RP R11, UR4 ;  /* 0x00000004000b7d12 */ /* 0x000e300008309000 */
[----:B0-----:R-:W0:Y:S02]  /*0a50*/  MUFU.RCP R11, R11 ;  /* 0x0000000b000b7308 */ /* 0x001e240000001000 */
[----:B0-----:R-:W-:-:S06]  /*0a60*/  VIADD R14, R11, 0x1ffffffe ;  /* 0x1ffffffe0b0e7836 */ /* 0x001fcc0000000000 */
[----:B------:R-:W0:Y:S02]  /*0a70*/  F2I.U64.TRUNC R14, R14 ;  /* 0x0000000e000e7311 */ /* 0x000e24000020d800 */
[----:B0-----:R-:W-:-:S04]  /*0a80*/  IMAD.WIDE.U32 R16, R14, UR4, RZ ;  /* 0x000000040e107c25 */ /* 0x001fc8000f8e00ff */
[C---:B------:R-:W-:Y:S01]  /*0a90*/  IMAD R13, R14.reuse, UR5, R17 ;  /* 0x000000050e0d7c24 */ /* 0x040fe2000f8e0211 */
[----:B------:R-:W-:Y:S02]  /*0aa0*/  IADD3 R19, P0, PT, RZ, -R16, RZ ;  /* 0x80000010ff137210 */ /* 0x000fe40007f1e0ff */
[----:B------:R-:W-:Y:S01]  /*0ab0*/  MOV R17, R14 ;  /* 0x0000000e00117202 */ /* 0x000fe20000000f00 */
[----:B------:R-:W-:Y:S02]  /*0ac0*/  IMAD R13, R15, UR4, R13 ;  /* 0x000000040f0d7c24 */ /* 0x000fe4000f8e020d */
[----:B------:R-:W-:-:S04]  /*0ad0*/  IMAD.HI.U32 R16, R14, R19, RZ ;  /* 0x000000130e107227 */ /* 0x000fc800078e00ff */
[----:B------:R-:W-:-:S04]  /*0ae0*/  IMAD.X R13, RZ, RZ, ~R13, P0 ;  /* 0x000000ffff0d7224 */ /* 0x000fc800000e0e0d */
[----:B------:R-:W-:-:S04]  /*0af0*/  IMAD.WIDE.U32 R16, P0, R14, R13, R16 ;  /* 0x0000000d0e107225 */ /* 0x000fc80007800010 */
[C---:B------:R-:W-:Y:S02]  /*0b00*/  IMAD R21, R15.reuse, R13, RZ ;  /* 0x0000000d0f157224 */ /* 0x040fe400078e02ff */
[----:B------:R-:W-:-:S04]  /*0b10*/  IMAD.HI.U32 R16, P1, R15, R19, R16 ;  /* 0x000000130f107227 */ /* 0x000fc80007820010 */
[----:B------:R-:W-:Y:S01]  /*0b20*/  IMAD.HI.U32 R11, R15, R13, RZ ;  /* 0x0000000d0f0b7227 */ /* 0x000fe200078e00ff */
[----:B------:R-:W-:-:S03]  /*0b30*/  IADD3 R17, P2, PT, R21, R16, RZ ;  /* 0x0000001015117210 */ /* 0x000fc60007f5e0ff */
[----:B------:R-:W-:Y:S02]  /*0b40*/  IMAD.X R11, R11, 0x1, R15, P0 ;  /* 0x000000010b0b7824 */ /* 0x000fe400000e060f */
[----:B------:R-:W-:-:S03]  /*0b50*/  IMAD.WIDE.U32 R14, R17, UR4, RZ ;  /* 0x00000004110e7c25 */ /* 0x000fc6000f8e00ff */
[----:B------:R-:W-:Y:S01]  /*0b60*/  IADD3.X R11, PT, PT, RZ, RZ, R11, P2, P1 ;  /* 0x000000ffff0b7210 */ /* 0x000fe200017e240b */
[----:B------:R-:W-:Y:S01]  /*0b70*/  IMAD R16, R17, UR5, R15 ;  /* 0x0000000511107c24 */ /* 0x000fe2000f8e020f */
[----:B------:R-:W-:Y:S02]  /*0b80*/  IADD3 R19, P0, PT, RZ, -R14, RZ ;  /* 0x8000000eff137210 */ /* 0x000fe40007f1e0ff */
[----:B------:R-:W-:Y:S01]  /*0b90*/  ISETP.GE.AND P1, PT, R9, RZ, PT ;  /* 0x000000ff0900720c */ /* 0x000fe20003f26270 */
[----:B------:R-:W-:Y:S01]  /*0ba0*/  IMAD R13, R11, UR4, R16 ;  /* 0x000000040b0d7c24 */ /* 0x000fe2000f8e0210 */
[----:B------:R-:W-:Y:S01]  /*0bb0*/  IADD3 R15, P4, PT, RZ, -R12, RZ ;  /* 0x8000000cff0f7210 */ /* 0x000fe20007f9e0ff */
[----:B------:R-:W-:-:S03]  /*0bc0*/  IMAD.HI.U32 R16, R17, R19, RZ ;  /* 0x0000001311107227 */ /* 0x000fc600078e00ff */
[----:B------:R-:W-:Y:S01]  /*0bd0*/  SEL R12, R15, R12, !P1 ;  /* 0x0000000c0f0c7207 */ /* 0x000fe20004800000 */
[----:B------:R-:W-:Y:S02]  /*0be0*/  IMAD.X R14, RZ, RZ, ~R13, P0 ;  /* 0x000000ffff0e7224 */ /* 0x000fe400000e0e0d */
[----:B------:R-:W-:Y:S02]  /*0bf0*/  IMAD.MOV.U32 R15, RZ, RZ, RZ ;  /* 0x000000ffff0f7224 */ /* 0x000fe400078e00ff */
[----:B------:R-:W-:-:S04]  /*0c00*/  IMAD.WIDE.U32 R16, P0, R17, R14, R16 ;  /* 0x0000000e11107225 */ /* 0x000fc80007800010 */
[----:B------:R-:W-:-:S04]  /*0c10*/  IMAD.HI.U32 R13, P2, R11, R19, R16 ;  /* 0x000000130b0d7227 */ /* 0x000fc80007840010 */
[CC--:B------:R-:W-:Y:S02]  /*0c20*/  IMAD R16, R11.reuse, R14.reuse, RZ ;  /* 0x0000000e0b107224 */ /* 0x0c0fe400078e02ff */
[----:B------:R-:W-:-:S03]  /*0c30*/  IMAD.HI.U32 R14, R11, R14, RZ ;  /* 0x0000000e0b0e7227 */ /* 0x000fc600078e00ff */
[----:B------:R-:W-:Y:S01]  /*0c40*/  IADD3 R13, P3, PT, R16, R13, RZ ;  /* 0x0000000d100d7210 */ /* 0x000fe20007f7e0ff */
[----:B------:R-:W-:Y:S01]  /*0c50*/  IMAD.X R11, R14, 0x1, R11, P0 ;  /* 0x000000010e0b7824 */ /* 0x000fe200000e060b */
[----:B------:R-:W-:-:S03]  /*0c60*/  IADD3.X R16, PT, PT, RZ, ~R9, RZ, P4, !PT ;  /* 0x80000009ff107210 */ /* 0x000fc600027fe4ff */
[----:B------:R-:W-:Y:S01]  /*0c70*/  IMAD.HI.U32 R14, R13, R12, RZ ;  /* 0x0000000c0d0e7227 */ /* 0x000fe200078e00ff */
[----:B------:R-:W-:Y:S02]  /*0c80*/  SEL R9, R16, R9, !P1 ;  /* 0x0000000910097207 */ /* 0x000fe40004800000 */
[----:B------:R-:W-:-:S03]  /*0c90*/  IADD3.X R11, PT, PT, RZ, RZ, R11, P3, P2 ;  /* 0x000000ffff0b7210 */ /* 0x000fc60001fe440b */
[----:B------:R-:W-:-:S04]  /*0ca0*/  IMAD.WIDE.U32 R14, R13, R9, R14 ;  /* 0x000000090d0e7225 */ /* 0x000fc800078e000e */
[C---:B------:R-:W-:Y:S02]  /*0cb0*/  IMAD R16, R11.reuse, R9, RZ ;  /* 0x000000090b107224 */ /* 0x040fe400078e02ff */
[----:B------:R-:W-:-:S04]  /*0cc0*/  IMAD.HI.U32 R13, P0, R11, R12, R14 ;  /* 0x0000000c0b0d7227 */ /* 0x000fc8000780000e */
[----:B------:R-:W-:Y:S01]  /*0cd0*/  IMAD.HI.U32 R11, R11, R9, RZ ;  /* 0x000000090b0b7227 */ /* 0x000fe200078e00ff */
[----:B------:R-:W-:-:S04]  /*0ce0*/  IADD3 R13, P2, PT, R16, R13, RZ ;  /* 0x0000000d100d7210 */ /* 0x000fc80007f5e0ff */
[----:B------:R-:W-:Y:S01]  /*0cf0*/  IADD3.X R11, PT, PT, R11, RZ, RZ, P0, !PT ;  /* 0x000000ff0b0b7210 */ /* 0x000fe200007fe4ff */
[----:B------:R-:W-:-:S04]  /*0d00*/  IMAD.WIDE.U32 R14, R13, UR4, RZ ;  /* 0x000000040d0e7c25 */ /* 0x000fc8000f8e00ff */
[----:B------:R-:W-:Y:S02]  /*0d10*/  IMAD.X R11, RZ, RZ, R11, P2 ;  /* 0x000000ffff0b7224 */ /* 0x000fe400010e060b */
[----:B------:R-:W-:Y:S01]  /*0d20*/  IMAD R16, R13, UR5, R15 ;  /* 0x000000050d107c24 */ /* 0x000fe2000f8e020f */
[----:B------:R-:W-:-:S03]  /*0d30*/  IADD3 R15, P2, PT, -R14, R12, RZ ;  /* 0x0000000c0e0f7210 */ /* 0x000fc60007f5e1ff */
[----:B------:R-:W-:Y:S01]  /*0d40*/  IMAD R16, R11, UR4, R16 ;  /* 0x000000040b107c24 */ /* 0x000fe2000f8e0210 */
[----:B------:R-:W-:-:S03]  /*0d50*/  ISETP.GE.U32.AND P0, PT, R15, UR4, PT ;  /* 0x000000040f007c0c */ /* 0x000fc6000bf06070 */
[----:B------:R-:W-:Y:S01]  /*0d60*/  IMAD.X R16, R9, 0x1, ~R16, P2 ;  /* 0x0000000109107824 */ /* 0x000fe200010e0e10 */
[----:B------:R-:W-:-:S04]  /*0d70*/  IADD3 R14, P2, PT, R15, -UR4, RZ ;  /* 0x800000040f0e7c10 */ /* 0x000fc8000ff5e0ff */
[C---:B------:R-:W-:Y:S02]  /*0d80*/  ISETP.GE.U32.AND.EX P0, PT, R16.reuse, UR5, PT, P0 ;  /* 0x0000000510007c0c */ /* 0x040fe4000bf06100 */
[----:B------:R-:W-:Y:S02]  /*0d90*/  IADD3.X R11, PT, PT, R16, ~UR5, RZ, P2, !PT ;  /* 0x80000005100b7c10 */ /* 0x000fe400097fe4ff */
[----:B------:R-:W-:Y:S02]  /*0da0*/  SEL R14, R14, R15, P0 ;  /* 0x0000000f0e0e7207 */ /* 0x000fe40000000000 */
[----:B------:R-:W-:Y:S02]  /*0db0*/  SEL R11, R11, R16, P0 ;  /* 0x000000100b0b7207 */ /* 0x000fe40000000000 */
[C---:B------:R-:W-:Y:S02]  /*0dc0*/  ISETP.GE.U32.AND P0, PT, R14.reuse, UR4, PT ;  /* 0x000000040e007c0c */ /* 0x040fe4000bf06070 */
[----:B------:R-:W-:-:S02]  /*0dd0*/  IADD3 R9, P2, PT, R14, -UR4, RZ ;  /* 0x800000040e097c10 */ /* 0x000fc4000ff5e0ff */
[C---:B------:R-:W-:Y:S02]  /*0de0*/  ISETP.GE.U32.AND.EX P0, PT, R11.reuse, UR5, PT, P0 ;  /* 0x000000050b007c0c */ /* 0x040fe4000bf06100 */
[----:B------:R-:W-:Y:S02]  /*0df0*/  IADD3.X R12, PT, PT, R11, ~UR5, RZ, P2, !PT ;  /* 0x800000050b0c7c10 */ /* 0x000fe400097fe4ff */
[----:B------:R-:W-:Y:S02]  /*0e00*/  SEL R9, R9, R14, P0 ;  /* 0x0000000e09097207 */ /* 0x000fe40000000000 */
[----:B------:R-:W-:Y:S02]  /*0e10*/  SEL R12, R12, R11, P0 ;  /* 0x0000000b0c0c7207 */ /* 0x000fe40000000000 */
[----:B------:R-:W-:Y:S02]  /*0e20*/  IADD3 R14, P2, PT, RZ, -R9, RZ ;  /* 0x80000009ff0e7210 */ /* 0x000fe40007f5e0ff */
[----:B------:R-:W-:-:S02]  /*0e30*/  ISETP.NE.U32.AND P0, PT, RZ, UR6, PT ;  /* 0x00000006ff007c0c */ /* 0x000fc4000bf05070 */
[-C--:B------:R-:W-:Y:S02]  /*0e40*/  IADD3.X R11, PT, PT, RZ, ~R12.reuse, RZ, P2, !PT ;  /* 0x8000000cff0b7210 */ /* 0x080fe400017fe4ff */
[----:B------:R-:W-:Y:S02]  /*0e50*/  ISETP.NE.AND.EX P0, PT, RZ, UR7, PT, P0 ;  /* 0x00000007ff007c0c */ /* 0x000fe4000bf05300 */
[----:B------:R-:W-:Y:S01]  /*0e60*/  SEL R12, R11, R12, !P1 ;  /* 0x0000000c0b0c7207 */ /* 0x000fe20004800000 */
[----:B------:R-:W-:Y:S01]  /*0e70*/  IMAD.MOV.U32 R11, RZ, RZ, 0x0 ;  /* 0x00000000ff0b7424 */ /* 0x000fe200078e00ff */
[----:B------:R-:W-:Y:S02]  /*0e80*/  SEL R9, R14, R9, !P1 ;  /* 0x000000090e097207 */ /* 0x000fe40004800000 */
[----:B------:R-:W-:Y:S02]  /*0e90*/  SEL R12, R12, 0xffffffff, P0 ;  /* 0xffffffff0c0c7807 */ /* 0x000fe40000000000 */
[----:B------:R-:W-:Y:S01]  /*0ea0*/  SEL R9, R9, 0xffffffff, P0 ;  /* 0xffffffff09097807 */ /* 0x000fe20000000000 */
[----:B------:R-:W-:Y:S06]  /*0eb0*/  RET.REL.NODEC R10 `(gradientz) ;  /* 0xfffffff00a507950 */ /* 0x000fec0003c3ffff */
        .weak           $__internal_1_$__cuda_sm20_rem_u64
        .type           $__internal_1_$__cuda_sm20_rem_u64,@function
        .size           $__internal_1_$__cuda_sm20_rem_u64,(.L_x_32 - $__internal_1_$__cuda_sm20_rem_u64)
$__internal_1_$__cuda_sm20_rem_u64:
[----:B------:R-:W-:Y:S01]  /*0ec0*/  UMOV UR4, UR12 ;  /* 0x0000000c00047c82 */ /* 0x000fe20008000000 */
[----:B------:R-:W-:Y:S02]  /*0ed0*/  UMOV UR5, UR6 ;  /* 0x0000000600057c82 */ /* 0x000fe40008000000 */
[----:B------:R-:W0:Y:S08]  /*0ee0*/  I2F.U64.RP R6, UR4 ;  /* 0x0000000400067d12 */ /* 0x000e300008309000 */
[----:B0-----:R-:W0:Y:S02]  /*0ef0*/  MUFU.RCP R6, R6 ;  /* 0x0000000600067308 */ /* 0x001e240000001000 */
[----:B0-----:R-:W-:-:S06]  /*0f00*/  VIADD R4, R6, 0x1ffffffe ;  /* 0x1ffffffe06047836 */ /* 0x001fcc0000000000 */
[----:B------:R-:W0:Y:S02]  /*0f10*/  F2I.U64.TRUNC R4, R4 ;  /* 0x0000000400047311 */ /* 0x000e24000020d800 */
[----:B0-----:R-:W-:-:S04]  /*0f20*/  IMAD.WIDE.U32 R8, R4, UR12, RZ ;  /* 0x0000000c04087c25 */ /* 0x001fc8000f8e00ff */
[----:B------:R-:W-:Y:S01]  /*0f30*/  IMAD R9, R4, UR6, R9 ;  /* 0x0000000604097c24 */ /* 0x000fe2000f8e0209 */
[----:B------:R-:W-:-:S03]  /*0f40*/  IADD3 R11, P0, PT, RZ, -R8, RZ ;  /* 0x80000008ff0b7210 */ /* 0x000fc60007f1e0ff */
[----:B------:R-:W-:Y:S02]  /*0f50*/  IMAD R9, R5, UR12, R9 ;  /* 0x0000000c05097c24 */ /* 0x000fe4000f8e0209 */
[----:B------:R-:W-:-:S03]  /*0f60*/  IMAD.HI.U32 R8, R4, R11, RZ ;  /* 0x0000000b04087227 */ /* 0x000fc600078e00ff */
[----:B------:R-:W-:Y:S01]  /*0f70*/  IADD3.X R13, PT, PT, RZ, ~R9, RZ, P0, !PT ;  /* 0x80000009ff0d7210 */ /* 0x000fe200007fe4ff */
[----:B------:R-:W-:-:S04]  /*0f80*/  IMAD.MOV.U32 R9, RZ, RZ, R4 ;  /* 0x000000ffff097224 */ /* 0x000fc800078e0004 */
        /* <DEDUP_REMOVED lines=9> */
[----:B------:R-:W-:-:S03]  /*1020*/  IADD3 R5, P0, PT, RZ, -R4, RZ ;  /* 0x80000004ff057210 */ /* 0x000fc60007f1e0ff */
[----:B------:R-:W-:Y:S02]  /*1030*/  IMAD R6, R11, UR12, R6 ;  /* 0x0000000c0b067c24 */ /* 0x000fe4000f8e0206 */
[----:B------:R-:W-:-:S03]  /*1040*/  IMAD.HI.U32 R8, R9, R5, RZ ;  /* 0x0000000509087227 */ /* 0x000fc600078e00ff */
[----:B------:R-:W-:-:S05]  /*1050*/  IADD3.X R4, PT, PT, RZ, ~R6, RZ, P0, !PT ;  /* 0x80000006ff047210 */ /* 0x000fca00007fe4ff */
[----:B------:R-:W-:-:S04]  /*1060*/  IMAD.WIDE.U32 R8, P0, R9, R4, R8 ;  /* 0x0000000409087225 */ /* 0x000fc80007800008 */
[C---:B------:R-:W-:Y:S02]  /*1070*/  IMAD R13, R11.reuse, R4, RZ ;  /* 0x000000040b0d7224 */ /* 0x040fe400078e02ff */
[----:B------:R-:W-:-:S04]  /*1080*/  IMAD.HI.U32 R6, P1, R11, R5, R8 ;  /* 0x000000050b067227 */ /* 0x000fc80007820008 */
[----:B------:R-:W-:Y:S01]  /*1090*/  IMAD.HI.U32 R8, R11, R4, RZ ;  /* 0x000000040b087227 */ /* 0x000fe200078e00ff */
[----:B------:R-:W-:-:S03]  /*10a0*/  IADD3 R6, P2, PT, R13, R6, RZ ;  /* 0x000000060d067210 */ /* 0x000fc60007f5e0ff */
[----:B------:R-:W-:Y:S02]  /*10b0*/  IMAD.X R11, R8, 0x1, R11, P0 ;  /* 0x00000001080b7824 */ /* 0x000fe400000e060b */
[----:B------:R-:W-:-:S03]  /*10c0*/  IMAD.HI.U32 R4, R6, R7, RZ ;  /* 0x0000000706047227 */ /* 0x000fc600078e00ff */
[----:B------:R-:W-:Y:S01]  /*10d0*/  IADD3.X R11, PT, PT, RZ, RZ, R11, P2, P1 ;  /* 0x000000ffff0b7210 */ /* 0x000fe200017e240b */
[----:B------:R-:W-:Y:S02]  /*10e0*/  IMAD.MOV.U32 R5, RZ, RZ, RZ ;  /* 0x000000ffff057224 */ /* 0x000fe400078e00ff */
[----:B------:R-:W-:-:S04]  /*10f0*/  IMAD.WIDE.U32 R4, RZ, R6, R4 ;  /* 0x00000006ff047225 */ /* 0x000fc800078e0004 */
[----:B------:R-:W-:-:S05]  /*1100*/  IMAD.HI.U32 R4, P0, R11, R7, R4 ;  /* 0x000000070b047227 */ /* 0x000fca0007800004 */
[----:B------:R-:W-:Y:S02]  /*1110*/  IADD3 R9, P1, PT, RZ, R4, RZ ;  /* 0x00000004ff097210 */ /* 0x000fe40007f3e0ff */
[----:B------:R-:W-:-:S03]  /*1120*/  IADD3.X R6, PT, PT, RZ, RZ, RZ, P0, !PT ;  /* 0x000000ffff067210 */ /* 0x000fc600007fe4ff */
[----:B------:R-:W-:-:S04]  /*1130*/  IMAD.WIDE.U32 R4, R9, UR12, RZ ;  /* 0x0000000c09047c25 */ /* 0x000fc8000f8e00ff */
[----:B------:R-:W-:Y:S01]  /*1140*/  IMAD.X R6, RZ, RZ, R6, P1 ;  /* 0x000000ffff067224 */ /* 0x000fe200008e0606 */
[----:B------:R-:W-:Y:S01]  /*1150*/  IADD3 R8, P1, PT, -R4, R7, RZ ;  /* 0x0000000704087210 */ /* 0x000fe20007f3e1ff */
[----:B------:R-:W-:-:S03]  /*1160*/  IMAD R9, R9, UR6, R5 ;  /* 0x0000000609097c24 */ /* 0x000fc6000f8e0205 */
[----:B------:R-:W-:Y:S01]  /*1170*/  ISETP.GE.U32.AND P0, PT, R8, UR12, PT ;  /* 0x0000000c08007c0c */ /* 0x000fe2000bf06070 */
[----:B------:R-:W-:-:S04]  /*1180*/  IMAD R6, R6, UR12, R9 ;  /* 0x0000000c06067c24 */ /* 0x000fc8000f8e0209 */
[----:B------:R-:W-:Y:S01]  /*1190*/  IMAD.X R9, RZ, RZ, ~R6, P1 ;  /* 0x000000ffff097224 */ /* 0x000fe200008e0e06 */
        /* <DEDUP_REMOVED lines=9> */
[----:B------:R-:W-:Y:S02]  /*1230*/  ISETP.NE.U32.AND P1, PT, RZ, UR12, PT ;  /* 0x0000000cff007c0c */ /* 0x000fe4000bf25070 */
[----:B------:R-:W-:Y:S01]  /*1240*/  SEL R8, R8, R5, P0 ;  /* 0x0000000508087207 */ /* 0x000fe20000000000 */
[----:B------:R-:W-:Y:S01]  /*1250*/  IMAD.MOV.U32 R5, RZ, RZ, 0x0 ;  /* 0x00000000ff057424 */ /* 0x000fe200078e00ff */
[----:B------:R-:W-:Y:S02]  /*1260*/  SEL R9, R9, R4, P0 ;  /* 0x0000000409097207 */ /* 0x000fe40000000000 */
[----:B------:R-:W-:-:S02]  /*1270*/  MOV R4, R0 ;  /* 0x0000000000047202 */ /* 0x000fc40000000f00 */
[----:B------:R-:W-:-:S04]  /*1280*/  ISETP.NE.AND.EX P1, PT, RZ, UR6, PT, P1 ;  /* 0x00000006ff007c0c */ /* 0x000fc8000bf25310 */
[----:B------:R-:W-:Y:S02]  /*1290*/  SEL R8, R8, 0xffffffff, P1 ;  /* 0xffffffff08087807 */ /* 0x000fe40000800000 */
[----:B------:R-:W-:Y:S01]  /*12a0*/  SEL R9, R9, 0xffffffff, P1 ;  /* 0xffffffff09097807 */ /* 0x000fe20000800000 */
[----:B------:R-:W-:Y:S06]  /*12b0*/  RET.REL.NODEC R4 `(gradientz) ;  /* 0xffffffec04507950 */ /* 0x000fec0003c3ffff */
.L_x_10:
[----:B------:R-:W-:-:S00]  /*12c0*/  BRA `(.L_x_10) ;  /* 0xfffffffc00fc7947 */ /* 0x000fc0000383ffff */
[----:B------:R-:W-:-:S00]  /*12d0*/  NOP ;  /* 0x0000000000007918 */ /* 0x000fc00000000000 */
        /* <DEDUP_REMOVED lines=10> */
.L_x_32:


//--------------------- .text.gradienty           --------------------------
	.section	.text.gradienty,"ax",@progbits
	.align	128
        .global         gradienty
        .type           gradienty,@function
        .size           gradienty,(.L_x_35 - gradienty)
        .other          gradienty,@"STO_CUDA_ENTRY STV_DEFAULT"
gradienty:
.text.gradienty:
        /* <DEDUP_REMOVED lines=30> */
[----:B-1----:R-:W-:Y:S01]  /*01e0*/  IMAD.MOV.U32 R4, RZ, RZ, RZ ;  /* 0x000000ffff047224 */ /* 0x002fe200078e00ff */
[----:B--2---:R-:W-:-:S05]  /*01f0*/  IADD3 R7, PT, PT, RZ, -R5, RZ ;  /* 0x80000005ff077210 */ /* 0x004fca0007ffe0ff */
[----:B------:R-:W-:-:S04]  /*0200*/  IMAD R7, R7, UR12, RZ ;  /* 0x0000000c07077c24 */ /* 0x000fc8000f8e02ff */
[----:B------:R-:W-:-:S04]  /*0210*/  IMAD.HI.U32 R6, R5, R7, R4 ;  /* 0x0000000705067227 */ /* 0x000fc800078e0004 */
[----:B------:R-:W-:Y:S02]  /*0220*/  HFMA2 R5, -RZ, RZ, 0, 0 ;  /* 0x00000000ff057431 */ /* 0x000fe400000001ff */
[----:B------:R-:W-:-:S04]  /*0230*/  IMAD.HI.U32 R6, R6, R9, RZ ;  /* 0x0000000906067227 */ /* 0x000fc800078e00ff */
[----:B------:R-:W-:-:S04]  /*0240*/  IMAD.MOV R6, RZ, RZ, -R6 ;  /* 0x000000ffff067224 */ /* 0x000fc800078e0a06 */
[----:B------:R-:W-:-:S05]  /*0250*/  IMAD R6, R6, UR12, R9 ;  /* 0x0000000c06067c24 */ /* 0x000fca000f8e0209 */
[----:B------:R-:W-:-:S13]  /*0260*/  ISETP.GE.U32.AND P0, PT, R6, UR12, PT ;  /* 0x0000000c06007c0c */ /* 0x000fda000bf06070 */
[----:B------:R-:W-:-:S04]  /*0270*/  @P0 IADD3 R6, PT, PT, R6, -UR12, RZ ;  /* 0x8000000c06060c10 */ /* 0x000fc8000fffe0ff */
[----:B------:R-:W-:-:S13]  /*0280*/  ISETP.GE.U32.AND P0, PT, R6, UR12, PT ;  /* 0x0000000c06007c0c */ /* 0x000fda000bf06070 */
[----:B------:R-:W-:Y:S01]  /*0290*/  @P0 VIADD R6, R6, -UR12 ;  /* 0x8000000c06060c36 */ /* 0x000fe20008000000 */
[----:B------:R-:W-:-:S05]  /*02a0*/  @!P1 LOP3.LUT R6, RZ, UR12, RZ, 0x33, !PT ;  /* 0x0000000cff069c12 */ /* 0x000fca000f8e33ff */
[----:B------:R-:W-:Y:S01]  /*02b0*/  IMAD.MOV.U32 R4, RZ, RZ, R6 ;  /* 0x000000ffff047224 */ /* 0x000fe200078e0006 */
[----:B------:R-:W-:Y:S06]  /*02c0*/  BRA `(.L_x_12) ;  /* 0x0000000000107947 */ /* 0x000fec0003800000 */
.L_x_11:
[----:B------:R-:W-:-:S07]  /*02d0*/  MOV R0, 0x2f0 ;  /* 0x000002f000007802 */ /* 0x000fce0000000f00 */
[----:B0-----:R-:W-:Y:S05]  /*02e0*/  CALL.REL.NOINC `($__internal_4_$__cuda_sm20_rem_u64) ;  /* 0x0000001000987944 */ /* 0x001fea0003c00000 */
[----:B------:R-:W-:Y:S02]  /*02f0*/  IMAD.MOV.U32 R4, RZ, RZ, R6 ;  /* 0x000000ffff047224 */ /* 0x000fe400078e0006 */
[----:B------:R-:W-:-:S07]  /*0300*/  IMAD.MOV.U32 R5, RZ, RZ, R7 ;  /* 0x000000ffff057224 */ /* 0x000fce00078e0007 */
.L_x_12:
[----:B------:R-:W1:Y:S02]  /*0310*/  LDCU UR11, c[0x0][0x394] ;  /* 0x00007280ff0b77ac */ /* 0x000e640008000800 */
[----:B-1----:R-:W-:-:S09]  /*0320*/  UISETP.NE.U32.AND UP0, UPT, UR11, URZ, UPT ;  /* 0x000000ff0b00728c */ /* 0x002fd2000bf05070 */
[----:B------:R-:W-:Y:S05]  /*0330*/  BRA.U UP0, `(.L_x_13) ;  /* 0x0000000100607547 */ /* 0x000fea000b800000 */
[----:B------:R-:W1:Y:S01]  /*0340*/  LDCU UR10, c[0x0][0x390] ;  /* 0x00007200ff0a77ac */ /* 0x000e620008000800 */
[----:B------:R-:W-:Y:S01]  /*0350*/  IMAD.MOV.U32 R13, RZ, RZ, RZ ;  /* 0x000000ffff0d7224 */ /* 0x000fe200078e00ff */
[----:B-1----:R-:W1:Y:S01]  /*0360*/  I2F.U32.RP R0, UR10 ;  /* 0x0000000a00007d06 */ /* 0x002e620008209000 */
[----:B------:R-:W-:-:S07]  /*0370*/  ISETP.NE.U32.AND P2, PT, RZ, UR10, PT ;  /* 0x0000000aff007c0c */ /* 0x000fce000bf45070 */
[----:B-1----:R-:W1:Y:S02]  /*0380*/  MUFU.RCP R0, R0 ;  /* 0x0000000000007308 */ /* 0x002e640000001000 */
[----:B-1----:R-:W-:-:S06]  /*0390*/  IADD3 R6, PT, PT, R0, 0xffffffe, RZ ;  /* 0x0ffffffe00067810 */ /* 0x002fcc0007ffe0ff */
[----:B------:R1:W2:Y:S02]  /*03a0*/  F2I.FTZ.U32.TRUNC.NTZ R7, R6 ;  /* 0x0000000600077305 */ /* 0x0002a4000021f000 */
[----:B-1----:R-:W-:Y:S02]  /*03b0*/  IMAD.MOV.U32 R6, RZ, RZ, RZ ;  /* 0x000000ffff067224 */ /* 0x002fe400078e00ff */
[----:B--2---:R-:W-:-:S04]  /*03c0*/  IMAD R8, R7, UR10, RZ ;  /* 0x0000000a07087c24 */ /* 0x004fc8000f8e02ff */
[----:B------:R-:W-:-:S04]  /*03d0*/  IMAD.MOV R11, RZ, RZ, -R8 ;  /* 0x000000ffff0b7224 */ /* 0x000fc800078e0a08 */
[----:B------:R-:W-:-:S06]  /*03e0*/  IMAD.HI.U32 R7, R7, R11, R6 ;  /* 0x0000000b07077227 */ /* 0x000fcc00078e0006 */
[----:B------:R-:W-:-:S05]  /*03f0*/  IMAD.HI.U32 R6, R7, R4, RZ ;  /* 0x0000000407067227 */ /* 0x000fca00078e00ff */
[----:B------:R-:W-:-:S05]  /*0400*/  IADD3 R7, PT, PT, -R6, RZ, RZ ;  /* 0x000000ff06077210 */ /* 0x000fca0007ffe1ff */
[----:B------:R-:W-:-:S05]  /*0410*/  IMAD R7, R7, UR10, R4 ;  /* 0x0000000a07077c24 */ /* 0x000fca000f8e0204 */
[----:B------:R-:W-:-:S13]  /*0420*/  ISETP.GE.U32.AND P0, PT, R7, UR10, PT ;  /* 0x0000000a07007c0c */ /* 0x000fda000bf06070 */
[----:B------:R-:W-:Y:S02]  /*0430*/  @P0 VIADD R7, R7, -UR10 ;  /* 0x8000000a07070c36 */ /* 0x000fe40008000000 */
[----:B------:R-:W-:-:S03]  /*0440*/  @P0 VIADD R6, R6, 0x1 ;  /* 0x0000000106060836 */ /* 0x000fc60000000000 */
[----:B------:R-:W-:-:S13]  /*0450*/  ISETP.GE.U32.AND P1, PT, R7, UR10, PT ;  /* 0x0000000a07007c0c */ /* 0x000fda000bf26070 */
[----:B------:R-:W-:Y:S02]  /*0460*/  @P1 IADD3 R6, PT, PT, R6, 0x1, RZ ;  /* 0x0000000106061810 */ /* 0x000fe40007ffe0ff */
[----:B------:R-:W-:-:S05]  /*0470*/  @!P2 LOP3.LUT R6, RZ, UR10, RZ, 0x33, !PT ;  /* 0x0000000aff06ac12 */ /* 0x000fca000f8e33ff */
[----:B------:R-:W-:-:S04]  /*0480*/  IMAD.MOV R7, RZ, RZ, -R6 ;  /* 0x000000ffff077224 */ /* 0x000fc800078e0a06 */
[----:B------:R-:W-:Y:S01]  /*0490*/  IMAD R8, R7, UR10, R4 ;  /* 0x0000000a07087c24 */ /* 0x000fe2000f8e0204 */
[----:B------:R-:W-:Y:S01]  /*04a0*/  MOV R7, RZ ;  /* 0x000000ff00077202 */ /* 0x000fe20000000f00 */
[----:B------:R-:W-:Y:S06]  /*04b0*/  BRA `(.L_x_14) ;  /* 0x0000000000407947 */ /* 0x000fec0003800000 */
.L_x_13:
[----:B------:R-:W-:Y:S01]  /*04c0*/  IMAD.MOV.U32 R7, RZ, RZ, R4 ;  /* 0x000000ffff077224 */ /* 0x000fe200078e0004 */
[----:B------:R-:W-:Y:S01]  /*04d0*/  MOV R0, 0x500 ;  /* 0x0000050000007802 */ /* 0x000fe20000000f00 */
[----:B------:R-:W-:-:S07]  /*04e0*/  IMAD.MOV.U32 R6, RZ, RZ, R5 ;  /* 0x000000ffff067224 */ /* 0x000fce00078e0005 */
[----:B0-----:R-:W-:Y:S05]  /*04f0*/  CALL.REL.NOINC `($__internal_2_$__cuda_sm20_div_s64) ;  /* 0x0000000400887944 */ /* 0x001fea0003c00000 */
[----:B------:R-:W0:Y:S01]  /*0500*/  LDCU.64 UR10, c[0x0][0x390] ;  /* 0x00007200ff0a77ac */ /* 0x000e220008000a00 */
[----:B------:R-:W-:Y:S01]  /*0510*/  IADD3 R13, P0, PT, RZ, -R10, RZ ;  /* 0x8000000aff0d7210 */ /* 0x000fe20007f1e0ff */
[----:B------:R-:W-:Y:S02]  /*0520*/  IMAD.MOV.U32 R6, RZ, RZ, R4 ;  /* 0x000000ffff067224 */ /* 0x000fe400078e0004 */
[----:B------:R-:W-:Y:S01]  /*0530*/  IMAD.MOV.U32 R7, RZ, RZ, R5 ;  /* 0x000000ffff077224 */ /* 0x000fe200078e0005 */
[----:B------:R-:W-:-:S05]  /*0540*/  IADD3.X R0, PT, PT, RZ, ~R11, RZ, P0, !PT ;  /* 0x8000000bff007210 */ /* 0x000fca00007fe4ff */
[----:B0-----:R-:W-:Y:S02]  /*0550*/  IMAD R0, R0, UR10, RZ ;  /* 0x0000000a00007c24 */ /* 0x001fe4000f8e02ff */
[----:B------:R-:W-:-:S04]  /*0560*/  IMAD.WIDE.U32 R6, R13, UR10, R6 ;  /* 0x0000000a0d067c25 */ /* 0x000fc8000f8e0006 */
[----:B------:R-:W-:Y:S01]  /*0570*/  IMAD R13, R13, UR11, R0 ;  /* 0x0000000b0d0d7c24 */ /* 0x000fe2000f8e0200 */
[----:B------:R-:W-:Y:S01]  /*0580*/  MOV R8, R6 ;  /* 0x0000000600087202 */ /* 0x000fe20000000f00 */
[----:B------:R-:W-:Y:S02]  /*0590*/  IMAD.MOV.U32 R6, RZ, RZ, R10 ;  /* 0x000000ffff067224 */ /* 0x000fe400078e000a */
[----:B------:R-:W-:Y:S01]  /*05a0*/  IMAD.IADD R13, R7, 0x1, R13 ;  /* 0x00000001070d7824 */ /* 0x000fe200078e020d */
[----:B------:R-:W-:-:S07]  /*05b0*/  MOV R7, R11 ;  /* 0x0000000b00077202 */ /* 0x000fce0000000f00 */
.L_x_14:
[----:B------:R-:W-:Y:S01]  /*05c0*/  IADD3 R16, P0, PT, R6, 0x1, RZ ;  /* 0x0000000106107810 */ /* 0x000fe20007f1e0ff */
[----:B------:R-:W1:Y:S01]  /*05d0*/  LDCU.64 UR6, c[0x0][0x390] ;  /* 0x00007200ff0677ac */ /* 0x000e620008000a00 */
[----:B------:R-:W-:Y:S03]  /*05e0*/  BSSY.RECONVERGENT B0, `(.L_x_15) ;  /* 0x000001a000007945 */ /* 0x000fe60003800200 */
[----:B------:R-:W-:-:S05]  /*05f0*/  IMAD.X R12, RZ, RZ, R7, P0 ;  /* 0x000000ffff0c7224 */ /* 0x000fca00000e0607 */
[----:B------:R-:W-:-:S04]  /*0600*/  LOP3.LUT R0, R12, UR11, RZ, 0xfc, !PT ;  /* 0x0000000b0c007c12 */ /* 0x000fc8000f8efcff */
[----:B------:R-:W-:-:S13]  /*0610*/  ISETP.NE.U32.AND P0, PT, R0, RZ, PT ;  /* 0x000000ff0000720c */ /* 0x000fda0003f05070 */
[----:B-1----:R-:W-:Y:S05]  /*0620*/  @P0 BRA `(.L_x_16) ;  /* 0x00000000004c0947 */ /* 0x002fea0003800000 */
        /* <DEDUP_REMOVED lines=8> */
[----:B------:R-:W-:-:S06]  /*06b0*/  IMAD.HI.U32 R15, R11, R15, R10 ;  /* 0x0000000f0b0f7227 */ /* 0x000fcc00078e000a */
[----:B------:R-:W-:-:S04]  /*06c0*/  IMAD.HI.U32 R0, R15, R16, RZ ;  /* 0x000000100f007227 */ /* 0x000fc800078e00ff */
[----:B------:R-:W-:Y:S02]  /*06d0*/  IMAD.MOV R0, RZ, RZ, -R0 ;  /* 0x000000ffff007224 */ /* 0x000fe400078e0a00 */
[----:B------:R-:W-:Y:S02]  /*06e0*/  IMAD.MOV.U32 R15, RZ, RZ, RZ ;  /* 0x000000ffff0f7224 */ /* 0x000fe400078e00ff */
[----:B------:R-:W-:-:S05]  /*06f0*/  IMAD R14, R0, UR10, R16 ;  /* 0x0000000a000e7c24 */ /* 0x000fca000f8e0210 */
[----:B------:R-:W-:-:S13]  /*0700*/  ISETP.GE.U32.AND P0, PT, R14, UR10, PT ;  /* 0x0000000a0e007c0c */ /* 0x000fda000bf06070 */
[----:B------:R-:W-:-:S04]  /*0710*/  @P0 IADD3 R14, PT, PT, R14, -UR10, RZ ;  /* 0x8000000a0e0e0c10 */ /* 0x000fc8000fffe0ff */
[----:B------:R-:W-:-:S13]  /*0720*/  ISETP.GE.U32.AND P0, PT, R14, UR10, PT ;  /* 0x0000000a0e007c0c */ /* 0x000fda000bf06070 */
[----:B------:R-:W-:Y:S01]  /*0730*/  @P0 VIADD R14, R14, -UR10 ;  /* 0x8000000a0e0e0c36 */ /* 0x000fe20008000000 */
[----:B------:R-:W-:Y:S01]  /*0740*/  @!P1 LOP3.LUT R14, RZ, UR10, RZ, 0x33, !PT ;  /* 0x0000000aff0e9c12 */ /* 0x000fe2000f8e33ff */
[----:B------:R-:W-:Y:S06]  /*0750*/  BRA `(.L_x_17) ;  /* 0x0000000000087947 */ /* 0x000fec0003800000 */
.L_x_16:
[----:B------:R-:W-:-:S07]  /*0760*/  MOV R0, 0x780 ;  /* 0x0000078000007802 */ /* 0x000fce0000000f00 */
[----:B0-----:R-:W-:Y:S05]  /*0770*/  CALL.REL.NOINC `($__internal_3_$__cuda_sm20_rem_s64) ;  /* 0x00000008003c7944 */ /* 0x001fea0003c00000 */
.L_x_17:
[----:B------:R-:W-:Y:S05]  /*0780*/  BSYNC.RECONVERGENT B0 ;  /* 0x0000000000007941 */ /* 0x000fea0003800200 */
.L_x_15:
[----:B------:R-:W1:Y:S01]  /*0790*/  LDC.64 R10, c[0x0][0x390] ;  /* 0x0000e400ff0a7b82 */ /* 0x000e620000000a00 */
[----:B------:R-:W2:Y:S01]  /*07a0*/  LDCU.64 UR4, c[0x0][0x388] ;  /* 0x00007100ff0477ac */ /* 0x000ea20008000a00 */
[----:B------:R-:W-:-:S04]  /*07b0*/  IADD3 R4, P0, P1, R8, R9, -R4 ;  /* 0x0000000908047210 */ /* 0x000fc8000791e804 */
[----:B------:R-:W-:Y:S01]  /*07c0*/  IADD3.X R5, PT, PT, R13, RZ, ~R5, P0, P1 ;  /* 0x000000ff0d057210 */ /* 0x000fe200007e2c05 */
[----:B-1----:R-:W-:-:S04]  /*07d0*/  IMAD R0, R15, R10, RZ ;  /* 0x0000000a0f007224 */ /* 0x002fc800078e02ff */
[C---:B------:R-:W-:Y:S02]  /*07e0*/  IMAD R9, R14.reuse, R11, R0 ;  /* 0x0000000b0e097224 */ /* 0x040fe400078e0200 */
[----:B------:R-:W-:-:S05]  /*07f0*/  IMAD.WIDE.U32 R14, R14, R10, R4 ;  /* 0x0000000a0e0e7225 */ /* 0x000fca00078e0004 */
[----:B------:R-:W-:Y:S02]  /*0800*/  IADD3 R9, PT, PT, R15, R9, RZ ;  /* 0x000000090f097210 */ /* 0x000fe40007ffe0ff */
[----:B--2---:R-:W-:-:S04]  /*0810*/  LEA R12, P0, R14, UR4, 0x3 ;  /* 0x000000040e0c7c11 */ /* 0x004fc8000f8018ff */
[----:B------:R-:W-:-:S05]  /*0820*/  LEA.HI.X R13, R14, UR5, R9, 0x3, P0 ;  /* 0x000000050e0d7c11 */ /* 0x000fca00080f1c09 */
[----:B------:R-:W2:Y:S01]  /*0830*/  LDG.E.64 R8, desc[UR8][R12.64] ;  /* 0x000000080c087981 */ /* 0x000ea2000c1e1b00 */
[----:B------:R-:W-:Y:S01]  /*0840*/  IADD3 R0, P0, PT, R6, R10, RZ ;  /* 0x0000000a06007210 */ /* 0x000fe20007f1e0ff */
[----:B------:R-:W-:Y:S03]  /*0850*/  BSSY.RECONVERGENT B0, `(.L_x_18) ;  /* 0x0000020000007945 */ /* 0x000fe60003800200 */
[----:B------:R-:W-:-:S04]  /*0860*/  IADD3 R16, P1, PT, R0, -0x1, RZ ;  /* 0xffffffff00107810 */ /* 0x000fc80007f3e0ff */
[----:B------:R-:W-:-:S04]  /*0870*/  IADD3.X R6, PT, PT, R7, -0x1, R11, P1, P0 ;  /* 0xffffffff07067810 */ /* 0x000fc80000fe040b */
[----:B------:R-:W-:-:S04]  /*0880*/  LOP3.LUT R11, R6, R11, RZ, 0xfc, !PT ;  /* 0x0000000b060b7212 */ /* 0x000fc800078efcff */
[----:B------:R-:W-:Y:S01]  /*0890*/  ISETP.NE.U32.AND P0, PT, R11, RZ, PT ;  /* 0x000000ff0b00720c */ /* 0x000fe20003f05070 */
[----:B--2---:R-:W-:-:S07]  /*08a0*/  DADD R8, RZ, R8 ;  /* 0x00000000ff087229 */ /* 0x004fce0000000008 */
[----:B------:R1:W-:Y:S05]  /*08b0*/  STG.E.64 desc[UR8][R2.64], R8 ;  /* 0x0000000802007986 */ /* 0x0003ea000c101b08 */
[----:B------:R-:W-:Y:S05]  /*08c0*/  @P0 BRA `(.L_x_19) ;  /* 0x00000000004c0947 */ /* 0x000fea0003800000 */
[----:B------:R-:W2:Y:S01]  /*08d0*/  I2F.U32.RP R11, R10 ;  /* 0x0000000a000b7306 */ /* 0x000ea20000209000 */
[----:B------:R-:W-:Y:S02]  /*08e0*/  MOV R6, RZ ;  /* 0x000000ff00067202 */ /* 0x000fe40000000f00 */
[----:B------:R-:W-:-:S05]  /*08f0*/  ISETP.NE.U32.AND P1, PT, R10, RZ, PT ;  /* 0x000000ff0a00720c */ /* 0x000fca0003f25070 */
[----:B--2---:R-:W2:Y:S02]  /*0900*/  MUFU.RCP R11, R11 ;  /* 0x0000000b000b7308 */ /* 0x004ea40000001000 */
[----:B--2---:R-:W-:-:S06]  /*0910*/  VIADD R12, R11, 0xffffffe ;  /* 0x0ffffffe0b0c7836 */ /* 0x004fcc0000000000 */
[----:B------:R-:W2:Y:S02]  /*0920*/  F2I.FTZ.U32.TRUNC.NTZ R7, R12 ;  /* 0x0000000c00077305 */ /* 0x000ea4000021f000 */
[----:B--2---:R-:W-:-:S04]  /*0930*/  IMAD.MOV R13, RZ, RZ, -R7 ;  /* 0x000000ffff0d7224 */ /* 0x004fc800078e0a07 */
[----:B------:R-:W-:-:S04]  /*0940*/  IMAD R13, R13, R10, RZ ;  /* 0x0000000a0d0d7224 */ /* 0x000fc800078e02ff */
[----:B------:R-:W-:-:S06]  /*0950*/  IMAD.HI.U32 R13, R7, R13, R6 ;  /* 0x0000000d070d7227 */ /* 0x000fcc00078e0006 */
[----:B------:R-:W-:-:S04]  /*0960*/  IMAD.HI.U32 R0, R13, R16, RZ ;  /* 0x000000100d007227 */ /* 0x000fc800078e00ff */
[----:B------:R-:W-:-:S04]  /*0970*/  IMAD.MOV R7, RZ, RZ, -R0 ;  /* 0x000000ffff077224 */ /* 0x000fc800078e0a00 */
[----:B------:R-:W-:Y:S02]  /*0980*/  IMAD R6, R10, R7, R16 ;  /* 0x000000070a067224 */ /* 0x000fe400078e0210 */
[----:B------:R-:W-:-:S03]  /*0990*/  IMAD.MOV.U32 R7, RZ, RZ, RZ ;  /* 0x000000ffff077224 */ /* 0x000fc600078e00ff */
[----:B------:R-:W-:-:S13]  /*09a0*/  ISETP.GE.U32.AND P0, PT, R6, R10, PT ;  /* 0x0000000a0600720c */ /* 0x000fda0003f06070 */
[----:B------:R-:W-:-:S05]  /*09b0*/  @P0 IMAD.IADD R6, R6, 0x1, -R10 ;  /* 0x0000000106060824 */ /* 0x000fca00078e0a0a */
[----:B------:R-:W-:-:S13]  /*09c0*/  ISETP.GE.U32.AND P0, PT, R6, R10, PT ;  /* 0x0000000a0600720c */ /* 0x000fda0003f06070 */
[-C--:B------:R-:W-:Y:S02]  /*09d0*/  @P0 IADD3 R6, PT, PT, R6, -R10.reuse, RZ ;  /* 0x8000000a06060210 */ /* 0x080fe40007ffe0ff */
[----:B------:R-:W-:Y:S01]  /*09e0*/  @!P1 LOP3.LUT R6, RZ, R10, RZ, 0x33, !PT ;  /* 0x0000000aff069212 */ /* 0x000fe200078e33ff */
[----:B------:R-:W-:Y:S06]  /*09f0*/  BRA `(.L_x_20) ;  /* 0x0000000000147947 */ /* 0x000fec0003800000 */
.L_x_19:
[----:B------:R-:W-:Y:S01]  /*0a00*/  IMAD.MOV.U32 R12, RZ, RZ, R6 ;  /* 0x000000ffff0c7224 */ /* 0x000fe200078e0006 */
[----:B------:R-:W-:-:S07]  /*0a10*/  MOV R0, 0xa30 ;  /* 0x00000a3000007802 */ /* 0x000fce0000000f00 */
[----:B01----:R-:W-:Y:S05]  /*0a20*/  CALL.REL.NOINC `($__internal_3_$__cuda_sm20_rem_s64) ;  /* 0x0000000400907944 */ /* 0x003fea0003c00000 */
[----:B------:R-:W-:Y:S01]  /*0a30*/  MOV R6, R14 ;  /* 0x0000000e00067202 */ /* 0x000fe20000000f00 */
[----:B------:R-:W-:-:S07]  /*0a40*/  IMAD.MOV.U32 R7, RZ, RZ, R15 ;  /* 0x000000ffff077224 */ /* 0x000fce00078e000f */
.L_x_20:
[----:B------:R-:W-:Y:S05]  /*0a50*/  BSYNC.RECONVERGENT B0 ;  /* 0x0000000000007941 */ /* 0x000fea0003800200 */
.L_x_18:
[----:B------:R-:W2:Y:S01]  /*0a60*/  LDCU.64 UR4, c[0x0][0x390] ;  /* 0x00007200ff0477ac */ /* 0x000ea20008000a00 */
[----:B------:R-:W3:Y:S01]  /*0a70*/  LDCU.64 UR10, c[0x0][0x388] ;  /* 0x00007100ff0a77ac */ /* 0x000ee20008000a00 */
[----:B--2---:R-:W-:Y:S02]  /*0a80*/  IMAD R7, R7, UR4, RZ ;  /* 0x0000000407077c24 */ /* 0x004fe4000f8e02ff */
[----:B------:R-:W-:-:S04]  /*0a90*/  IMAD.WIDE.U32 R4, R6, UR4, R4 ;  /* 0x0000000406047c25 */ /* 0x000fc8000f8e0004 */
[----:B------:R-:W-:Y:S01]  /*0aa0*/  IMAD R7, R6, UR5, R7 ;  /* 0x0000000506077c24 */ /* 0x000fe2000f8e0207 */
[----:B---3--:R-:W-:-:S03]  /*0ab0*/  LEA R6, P0, R4, UR10, 0x3 ;  /* 0x0000000a04067c11 */ /* 0x008fc6000f8018ff */
[----:B------:R-:W-:-:S05]  /*0ac0*/  IMAD.IADD R5, R5, 0x1, R7 ;  /* 0x0000000105057824 */ /* 0x000fca00078e0207 */
[----:B------:R-:W-:-:S05]  /*0ad0*/  LEA.HI.X R7, R4, UR11, R5, 0x3, P0 ;  /* 0x0000000b04077c11 */ /* 0x000fca00080f1c05 */
[----:B------:R-:W2:Y:S02]  /*0ae0*/  LDG.E.64 R4, desc[UR8][R6.64] ;  /* 0x0000000806047981 */ /* 0x000ea4000c1e1b00 */
[----:B--2---:R-:W-:-:S07]  /*0af0*/  DADD R4, R8, -R4 ;  /* 0x0000000008047229 */ /* 0x004fce0000000804 */
[----:B------:R-:W-:Y:S01]  /*0b00*/  STG.E.64 desc[UR8][R2.64], R4 ;  /* 0x0000000402007986 */ /* 0x000fe2000c101b08 */
[----:B------:R-:W-:Y:S05]  /*0b10*/  EXIT ;  /* 0x000000000000794d */ /* 0x000fea0003800000 */
        .weak           $__internal_2_$__cuda_sm20_div_s64
        .type           $__internal_2_$__cuda_sm20_div_s64,@function
        .size           $__internal_2_$__cuda_sm20_div_s64,($__internal_3_$__cuda_sm20_rem_s64 - $__internal_2_$__cuda_sm20_div_s64)
$__internal_2_$__cuda_sm20_div_s64:
[----:B------:R-:W0:Y:S01]  /*0b20*/  LDCU.64 UR6, c[0x0][0x390] ;  /* 0x00007200ff0677ac */ /* 0x000e220008000a00 */
[----:B------:R-:W-:Y:S01]  /*0b30*/  ISETP.GE.AND P3, PT, R6, RZ, PT ;  /* 0x000000ff0600720c */ /* 0x000fe20003f66270 */
[----:B0-----:R-:W-:Y:S02]  /*0b40*/  UIADD3 UR4, UP1, UPT, URZ, -UR6, URZ ;  /* 0x80000006ff047290 */ /* 0x001fe4000ff3e0ff */
[----:B------:R-:W-:Y:S02]  /*0b50*/  UISETP.GE.AND UP0, UPT, UR7, URZ, UPT ;  /* 0x000000ff0700728c */ /* 0x000fe4000bf06270 */
[----:B------:R-:W-:Y:S02]  /*0b60*/  UIADD3.X UR5, UPT, UPT, URZ, ~UR7, URZ, UP1, !UPT ;  /* 0x80000007ff057290 */ /* 0x000fe40008ffe4ff */
[----:B------:R-:W-:Y:S02]  /*0b70*/  USEL UR4, UR4, UR6, !UP0 ;  /* 0x0000000604047287 */ /* 0x000fe4000c000000 */
[----:B------:R-:W-:-:S09]  /*0b80*/  USEL UR5, UR5, UR7, !UP0 ;  /* 0x0000000705057287 */ /* 0x000fd2000c000000 */
[----:B------:R-:W0:Y:S08]  /*0b90*/  I2F.U64.RP R8, UR4 ;  /* 0x0000000400087d12 */ /* 0x000e300008309000 */
[----:B0-----:R-:W0:Y:S02]  /*0ba0*/  MUFU.RCP R8, R8 ;  /* 0x0000000800087308 */ /* 0x001e240000001000 */
[----:B0-----:R-:W-:-:S06]  /*0bb0*/  IADD3 R10, PT, PT, R8, 0x1ffffffe, RZ ;  /* 0x1ffffffe080a7810 */ /* 0x001fcc0007ffe0ff */
[----:B------:R-:W0:Y:S02]  /*0bc0*/  F2I.U64.TRUNC R10, R10 ;  /* 0x0000000a000a7311 */ /* 0x000e24000020d800 */
[----:B0-----:R-:W-:-:S04]  /*0bd0*/  IMAD.WIDE.U32 R12, R10, UR4, RZ ;  /* 0x000000040a0c7c25 */ /* 0x001fc8000f8e00ff */
[----:B------:R-:W-:Y:S01]  /*0be0*/  IMAD R13, R10, UR5, R13 ;  /* 0x000000050a0d7c24 */ /* 0x000fe2000f8e020d */
[----:B------:R-:W-:-:S03]  /*0bf0*/  IADD3 R15, P0, PT, RZ, -R12, RZ ;  /* 0x8000000cff0f7210 */ /* 0x000fc60007f1e0ff */
[----:B------:R-:W-:Y:S02]  /*0c00*/  IMAD R13, R11, UR4, R13 ;  /* 0x000000040b0d7c24 */ /* 0x000fe4000f8e020d */
[----:B------:R-:W-:-:S04]  /*0c10*/  IMAD.HI.U32 R12, R10, R15, RZ ;  /* 0x0000000f0a0c7227 */ /* 0x000fc800078e00ff */
[----:B------:R-:W-:Y:S02]  /*0c20*/  IMAD.X R17, RZ, RZ, ~R13, P0 ;  /* 0x000000ffff117224 */ /* 0x000fe400000e0e0d */
[----:B------:R-:W-:Y:S02]  /*0c30*/  IMAD.MOV.U32 R13, RZ, RZ, R10 ;  /* 0x000000ffff0d7224 */ /* 0x000fe400078e000a */
[-C--:B------:R-:W-:Y:S02]  /*0c40*/  IMAD R19, R11, R17.reuse, RZ ;  /* 0x000000110b137224 */ /* 0x080fe400078e02ff */
[----:B------:R-:W-:-:S04]  /*0c50*/  IMAD.WIDE.U32 R12, P0, R10, R17, R12 ;  /* 0x000000110a0c7225 */ /* 0x000fc8000780000c */
[----:B------:R-:W-:-:S04]  /*0c60*/  IMAD.HI.U32 R17, R11, R17, RZ ;  /* 0x000000110b117227 */ /* 0x000fc800078e00ff */
[----:B------:R-:W-:Y:S01]  /*0c70*/  IMAD.HI.U32 R12, P1, R11, R15, R12 ;  /* 0x0000000f0b0c7227 */ /* 0x000fe2000782000c */
[----:B------:R-:W-:-:S04]  /*0c80*/  IADD3.X R8, PT, PT, R17, R11, RZ, P0, !PT ;  /* 0x0000000b11087210 */ /* 0x000fc800007fe4ff */
[----:B------:R-:W-:-:S04]  /*0c90*/  IADD3 R13, P2, PT, R19, R12, RZ ;  /* 0x0000000c130d7210 */ /* 0x000fc80007f5e0ff */
[----:B------:R-:W-:Y:S01]  /*0ca0*/  IADD3.X R15, PT, PT, RZ, RZ, R8, P2, P1 ;  /* 0x000000ffff0f7210 */ /* 0x000fe200017e2408 */
[----:B------:R-:W-:-:S04]  /*0cb0*/  IMAD.WIDE.U32 R10, R13, UR4, RZ ;  /* 0x000000040d0a7c25 */ /* 0x000fc8000f8e00ff */
[----:B------:R-:W-:Y:S01]  /*0cc0*/  IMAD R8, R13, UR5, R11 ;  /* 0x000000050d087c24 */ /* 0x000fe2000f8e020b */
[----:B------:R-:W-:Y:S02]  /*0cd0*/  IADD3 R11, P0, PT, RZ, -R10, RZ ;  /* 0x8000000aff0b7210 */ /* 0x000fe40007f1e0ff */
[----:B------:R-:W-:Y:S01]  /*0ce0*/  IADD3 R10, P4, PT, RZ, -R7, RZ ;  /* 0x80000007ff0a7210 */ /* 0x000fe20007f9e0ff */
[----:B------:R-:W-:Y:S02]  /*0cf0*/  IMAD R8, R15, UR4, R8 ;  /* 0x000000040f087c24 */ /* 0x000fe4000f8e0208 */
[----:B------:R-:W-:Y:S01]  /*0d00*/  IMAD.HI.U32 R12, R13, R11, RZ ;  /* 0x0000000b0d0c7227 */ /* 0x000fe200078e00ff */
[----:B------:R-:W-:-:S03]  /*0d10*/  SEL R7, R10, R7, !P3 ;  /* 0x000000070a077207 */ /* 0x000fc60005800000 */
[----:B------:R-:W-:-:S04]  /*0d20*/  IMAD.X R14, RZ, RZ, ~R8, P0 ;  /* 0x000000ffff0e7224 */ /* 0x000fc800000e0e08 */
[----:B------:R-:W-:-:S04]  /*0d30*/  IMAD.WIDE.U32 R12, P0, R13, R14, R12 ;  /* 0x0000000e0d0c7225 */ /* 0x000fc8000780000c */
[----:B------:R-:W-:-:S04]  /*0d40*/  IMAD.HI.U32 R8, P1, R15, R11, R12 ;  /* 0x0000000b0f087227 */ /* 0x000fc8000782000c */
[CC--:B------:R-:W-:Y:S02]  /*0d50*/  IMAD R11, R15.reuse, R14.reuse, RZ ;  /* 0x0000000e0f0b7224 */ /* 0x0c0fe400078e02ff */
[----:B------:R-:W-:-:S03]  /*0d60*/  IMAD.HI.U32 R14, R15, R14, RZ ;  /* 0x0000000e0f0e7227 */ /* 0x000fc600078e00ff */
[----:B------:R-:W-:Y:S01]  /*0d70*/  IADD3 R8, P2, PT, R11, R8, RZ ;  /* 0x000000080b087210 */ /* 0x000fe20007f5e0ff */
[----:B------:R-:W-:Y:S01]  /*0d80*/  IMAD.X R11, RZ, RZ, ~R6, P4 ;  /* 0x000000ffff0b7224 */ /* 0x000fe200020e0e06 */
[----:B------:R-:W-:-:S03]  /*0d90*/  IADD3.X R15, PT, PT, R14, R15, RZ, P0, !PT ;  /* 0x0000000f0e0f7210 */ /* 0x000fc600007fe4ff */
[----:B------:R-:W-:Y:S01]  /*0da0*/  IMAD.HI.U32 R10, R8, R7, RZ ;  /* 0x00000007080a7227 */ /* 0x000fe200078e00ff */
[----:B------:R-:W-:Y:S02]  /*0db0*/  SEL R12, R11, R6, !P3 ;  /* 0x000000060b0c7207 */ /* 0x000fe40005800000 */
[----:B------:R-:W-:Y:S01]  /*0dc0*/  IADD3.X R15, PT, PT, RZ, RZ, R15, P2, P1 ;  /* 0x000000ffff0f7210 */ /* 0x000fe200017e240f */
[----:B------:R-:W-:Y:S01]  /*0dd0*/  IMAD.MOV.U32 R11, RZ, RZ, RZ ;  /* 0x000000ffff0b7224 */ /* 0x000fe200078e00ff */
[----:B------:R-:W-:Y:S01]  /*0de0*/  LOP3.LUT R6, R6, UR7, RZ, 0x3c, !PT ;  /* 0x0000000706067c12 */ /* 0x000fe2000f8e3cff */
[----:B------:R-:W-:-:S04]  /*0df0*/  IMAD.WIDE.U32 R10, R8, R12, R10 ;  /* 0x0000000c080a7225 */ /* 0x000fc800078e000a */
[C---:B------:R-:W-:Y:S02]  /*0e00*/  IMAD R13, R15.reuse, R12, RZ ;  /* 0x0000000c0f0d7224 */ /* 0x040fe400078e02ff */
[----:B------:R-:W-:-:S04]  /*0e10*/  IMAD.HI.U32 R10, P0, R15, R7, R10 ;  /* 0x000000070f0a7227 */ /* 0x000fc8000780000a */
[----:B------:R-:W-:Y:S01]  /*0e20*/  IMAD.HI.U32 R8, R15, R12, RZ ;  /* 0x0000000c0f087227 */ /* 0x000fe200078e00ff */
[----:B------:R-:W-:-:S03]  /*0e30*/  IADD3 R13, P1, PT, R13, R10, RZ ;  /* 0x0000000a0d0d7210 */ /* 0x000fc60007f3e0ff */
[----:B------:R-:W-:Y:S02]  /*0e40*/  IMAD.X R8, RZ, RZ, R8, P0 ;  /* 0x000000ffff087224 */ /* 0x000fe400000e0608 */
[----:B------:R-:W-:-:S03]  /*0e50*/  IMAD.WIDE.U32 R10, R13, UR4, RZ ;  /* 0x000000040d0a7c25 */ /* 0x000fc6000f8e00ff */
[----:B------:R-:W-:Y:S01]  /*0e60*/  IADD3.X R8, PT, PT, RZ, R8, RZ, P1, !PT ;  /* 0x00000008ff087210 */ /* 0x000fe20000ffe4ff */
[C---:B------:R-:W-:Y:S01]  /*0e70*/  IMAD R11, R13.reuse, UR5, R11 ;  /* 0x000000050d0b7c24 */ /* 0x040fe2000f8e020b */
[----:B------:R-:W-:Y:S02]  /*0e80*/  IADD3 R14, P1, PT, -R10, R7, RZ ;  /* 0x000000070a0e7210 */ /* 0x000fe40007f3e1ff */
[----:B------:R-:W-:Y:S01]  /*0e90*/  IADD3 R10, P2, PT, R13, 0x1, RZ ;  /* 0x000000010d0a7810 */ /* 0x000fe20007f5e0ff */
[----:B------:R-:W-:Y:S01]  /*0ea0*/  IMAD R11, R8, UR4, R11 ;  /* 0x00000004080b7c24 */ /* 0x000fe2000f8e020b */
[----:B------:R-:W-:-:S03]  /*0eb0*/  ISETP.GE.U32.AND P0, PT, R14, UR4, PT ;  /* 0x000000040e007c0c */ /* 0x000fc6000bf06070 */
[----:B------:R-:W-:Y:S01]  /*0ec0*/  IMAD.X R15, R12, 0x1, ~R11, P1 ;  /* 0x000000010c0f7824 */ /* 0x000fe200008e0e0b */
[----:B------:R-:W-:Y:S01]  /*0ed0*/  IADD3 R11, P1, PT, R14, -UR4, RZ ;  /* 0x800000040e0b7c10 */ /* 0x000fe2000ff3e0ff */
[----:B------:R-:W-:-:S03]  /*0ee0*/  IMAD.X R7, RZ, RZ, R8, P2 ;  /* 0x000000ffff077224 */ /* 0x000fc600010e0608 */
[C---:B------:R-:W-:Y:S02]  /*0ef0*/  ISETP.GE.U32.AND.EX P0, PT, R15.reuse, UR5, PT, P0 ;  /* 0x000000050f007c0c */ /* 0x040fe4000bf06100 */
[----:B------:R-:W-:Y:S02]  /*0f00*/  IADD3.X R12, PT, PT, R15, ~UR5, RZ, P1, !PT ;  /* 0x800000050f0c7c10 */ /* 0x000fe40008ffe4ff */
[----:B------:R-:W-:Y:S02]  /*0f10*/  SEL R11, R11, R14, P0 ;  /* 0x0000000e0b0b7207 */ /* 0x000fe40000000000 */
[----:B------:R-:W-:Y:S02]  /*0f20*/  SEL R12, R12, R15, P0 ;  /* 0x0000000f0c0c7207 */ /* 0x000fe40000000000 */
[----:B------:R-:W-:Y:S02]  /*0f30*/  SEL R13, R10, R13, P0 ;  /* 0x0000000d0a0d7207 */ /* 0x000fe40000000000 */
[----:B------:R-:W-:-:S02]  /*0f40*/  ISETP.GE.U32.AND P1, PT, R11, UR4, PT ;  /* 0x000000040b007c0c */ /* 0x000fc4000bf26070 */
[----:B------:R-:W-:Y:S02]  /*0f50*/  SEL R8, R7, R8, P0 ;  /* 0x0000000807087207 */ /* 0x000fe40000000000 */
[----:B------:R-:W-:Y:S02]  /*0f60*/  IADD3 R10, P2, PT, R13, 0x1, RZ ;  /* 0x000000010d0a7810 */ /* 0x000fe40007f5e0ff */
[----:B------:R-:W-:Y:S02]  /*0f70*/  ISETP.GE.U32.AND.EX P0, PT, R12, UR5, PT, P1 ;  /* 0x000000050c007c0c */ /* 0x000fe4000bf06110 */
[-C--:B------:R-:W-:Y:S02]  /*0f80*/  IADD3.X R11, PT, PT, RZ, R8.reuse, RZ, P2, !PT ;  /* 0x00000008ff0b7210 */ /* 0x080fe400017fe4ff */
[----:B------:R-:W-:Y:S02]  /*0f90*/  SEL R10, R10, R13, P0 ;  /* 0x0000000d0a0a7207 */ /* 0x000fe40000000000 */
[----:B------:R-:W-:-:S02]  /*0fa0*/  SEL R11, R11, R8, P0 ;  /* 0x000000080b0b7207 */ /* 0x000fc40000000000 */
[-C--:B------:R-:W-:Y:S02]  /*0fb0*/  IADD3 R7, P2, PT, RZ, -R10.reuse, RZ ;  /* 0x8000000aff077210 */ /* 0x080fe40007f5e0ff */
[----:B------:R-:W-:Y:S02]  /*0fc0*/  ISETP.GE.AND P1, PT, R6, RZ, PT ;  /* 0x000000ff0600720c */ /* 0x000fe40003f26270 */
[----:B------:R-:W-:Y:S01]  /*0fd0*/  ISETP.NE.U32.AND P0, PT, RZ, UR6, PT ;  /* 0x00000006ff007c0c */ /* 0x000fe2000bf05070 */
[----:B------:R-:W-:Y:S01]  /*0fe0*/  IMAD.X R6, RZ, RZ, ~R11, P2 ;  /* 0x000000ffff067224 */ /* 0x000fe200010e0e0b */
[----:B------:R-:W-:Y:S02]  /*0ff0*/  SEL R10, R7, R10, !P1 ;  /* 0x0000000a070a7207 */ /* 0x000fe40004800000 */
[----:B------:R-:W-:Y:S02]  /*1000*/  MOV R7, 0x0 ;  /* 0x0000000000077802 */ /* 0x000fe40000000f00 */
[----:B------:R-:W-:Y:S01]  /*1010*/  SEL R11, R6, R11, !P1 ;  /* 0x0000000b060b7207 */ /* 0x000fe20004800000 */
[----:B------:R-:W-:Y:S01]  /*1020*/  IMAD.MOV.U32 R6, RZ, RZ, R0 ;  /* 0x000000ffff067224 */ /* 0x000fe200078e0000 */
[----:B------:R-:W-:-:S04]  /*1030*/  ISETP.NE.AND.EX P0, PT, RZ, UR7, PT, P0 ;  /* 0x00000007ff007c0c */ /* 0x000fc8000bf05300 */
[----:B------:R-:W-:Y:S02]  /*1040*/  SEL R10, R10, 0xffffffff, P0 ;  /* 0xffffffff0a0a7807 */ /* 0x000fe40000000000 */
[----:B------:R-:W-:Y:S01]  /*1050*/  SEL R11, R11, 0xffffffff, P0 ;  /* 0xffffffff0b0b7807 */ /* 0x000fe20000000000 */
[----:B------:R-:W-:Y:S06]  /*1060*/  RET.REL.NODEC R6 `(gradienty) ;  /* 0xffffffec06e47950 */ /* 0x000fec0003c3ffff */
        .weak           $__internal_3_$__cuda_sm20_rem_s64
        .type           $__internal_3_$__cuda_sm20_rem_s64,@function
        .size           $__internal_3_$__cuda_sm20_rem_s64,($__internal_4_$__cuda_sm20_rem_u64 - $__internal_3_$__cuda_sm20_rem_s64)
$__internal_3_$__cuda_sm20_rem_s64:
        /* <DEDUP_REMOVED lines=13> */
[----:B------:R-:W-:-:S04]  /*1140*/  IMAD.HI.U32 R10, R14, R19, RZ ;  /* 0x000000130e0a7227 */ /* 0x000fc800078e00ff */
[----:B------:R-:W-:Y:S01]  /*1150*/  IMAD.X R21, RZ, RZ, ~R11, P0 ;  /* 0x000000ffff157224 */ /* 0x000fe200000e0e0b */
[----:B------:R-:W-:-:S03]  /*1160*/  MOV R11, R14 ;  /* 0x0000000e000b7202 */ /* 0x000fc60000000f00 */
[-C--:B------:R-:W-:Y:S02]  /*1170*/  IMAD R23, R15, R21.reuse, RZ ;  /* 0x000000150f177224 */ /* 0x080fe400078e02ff */
[----:B------:R-:W-:-:S04]  /*1180*/  IMAD.WIDE.U32 R10, P0, R14, R21, R10 ;  /* 0x000000150e0a7225 */ /* 0x000fc8000780000a */
[----:B------:R-:W-:-:S04]  /*1190*/  IMAD.HI.U32 R17, R15, R21, RZ ;  /* 0x000000150f117227 */ /* 0x000fc800078e00ff */
[----:B------:R-:W-:-:S04]  /*11a0*/  IMAD.HI.U32 R10, P1, R15, R19, R10 ;  /* 0x000000130f0a7227 */ /* 0x000fc8000782000a */
[----:B------:R-:W-:Y:S01]  /*11b0*/  IMAD.X R17, R17, 0x1, R15, P0 ;  /* 0x0000000111117824 */ /* 0x000fe200000e060f */
[----:B------:R-:W-:-:S04]  /*11c0*/  IADD3 R11, P2, PT, R23, R10, RZ ;  /* 0x0000000a170b7210 */ /* 0x000fc80007f5e0ff */
[----:B------:R-:W-:Y:S01]  /*11d0*/  IADD3.X R17, PT, PT, RZ, RZ, R17, P2, P1 ;  /* 0x000000ffff117210 */ /* 0x000fe200017e2411 */
[----:B------:R-:W-:Y:S01]  /*11e0*/  IMAD.WIDE.U32 R14, R11, UR4, RZ ;  /* 0x000000040b0e7c25 */ /* 0x000fe2000f8e00ff */
[----:B------:R-:W-:-:S03]  /*11f0*/  ISETP.GE.AND P1, PT, R12, RZ, PT ;  /* 0x000000ff0c00720c */ /* 0x000fc60003f26270 */
[----:B------:R-:W-:Y:S01]  /*1200*/  IMAD R10, R11, UR5, R15 ;  /* 0x000000050b0a7c24 */ /* 0x000fe2000f8e020f */
[----:B------:R-:W-:Y:S02]  /*1210*/  IADD3 R19, P0, PT, RZ, -R14, RZ ;  /* 0x8000000eff137210 */ /* 0x000fe40007f1e0ff */
[-C--:B------:R-:W-:Y:S01]  /*1220*/  IADD3 R15, P4, PT, RZ, -R16.reuse, RZ ;  /* 0x80000010ff0f7210 */ /* 0x080fe20007f9e0ff */
[----:B------:R-:W-:Y:S02]  /*1230*/  IMAD R14, R17, UR4, R10 ;  /* 0x00000004110e7c24 */ /* 0x000fe4000f8e020a */
[----:B------:R-:W-:Y:S01]  /*1240*/  IMAD.HI.U32 R10, R11, R19, RZ ;  /* 0x000000130b0a7227 */ /* 0x000fe200078e00ff */
[----:B------:R-:W-:Y:S02]  /*1250*/  SEL R16, R15, R16, !P1 ;  /* 0x000000100f107207 */ /* 0x000fe40004800000 */
[----:B------:R-:W-:Y:S01]  /*1260*/  IADD3.X R15, PT, PT, RZ, ~R12, RZ, P4, !PT ;  /* 0x8000000cff0f7210 */ /* 0x000fe200027fe4ff */
[----:B------:R-:W-:-:S03]  /*1270*/  IMAD.X R14, RZ, RZ, ~R14, P0 ;  /* 0x000000ffff0e7224 */ /* 0x000fc600000e0e0e */
[----:B------:R-:W-:Y:S01]  /*1280*/  SEL R15, R15, R12, !P1 ;  /* 0x0000000c0f0f7207 */ /* 0x000fe20004800000 */
[----:B------:R-:W-:-:S04]  /*1290*/  IMAD.WIDE.U32 R10, P0, R11, R14, R10 ;  /* 0x0000000e0b0a7225 */ /* 0x000fc8000780000a */
[----:B------:R-:W-:-:S04]  /*12a0*/  IMAD.HI.U32 R10, P2, R17, R19, R10 ;  /* 0x00000013110a7227 */ /* 0x000fc8000784000a */
[CC--:B------:R-:W-:Y:S02]  /*12b0*/  IMAD R19, R17.reuse, R14.reuse, RZ ;  /* 0x0000000e11137224 */ /* 0x0c0fe400078e02ff */
[----:B------:R-:W-:-:S03]  /*12c0*/  IMAD.HI.U32 R14, R17, R14, RZ ;  /* 0x0000000e110e7227 */ /* 0x000fc600078e00ff */
[----:B------:R-:W-:Y:S01]  /*12d0*/  IADD3 R19, P3, PT, R19, R10, RZ ;  /* 0x0000000a13137210 */ /* 0x000fe20007f7e0ff */
[----:B------:R-:W-:Y:S02]  /*12e0*/  IMAD.X R17, R14, 0x1, R17, P0 ;  /* 0x000000010e117824 */ /* 0x000fe400000e0611 */
[----:B------:R-:W-:Y:S02]  /*12f0*/  IMAD.MOV.U32 R11, RZ, RZ, RZ ;  /* 0x000000ffff0b7224 */ /* 0x000fe400078e00ff */
[----:B------:R-:W-:Y:S01]  /*1300*/  IMAD.HI.U32 R10, R19, R16, RZ ;  /* 0x00000010130a7227 */ /* 0x000fe200078e00ff */
        /* <DEDUP_REMOVED lines=8> */
[----:B------:R-:W-:Y:S01]  /*1390*/  IMAD.X R12, RZ, RZ, R12, P2 ;  /* 0x000000ffff0c7224 */ /* 0x000fe200010e060c */
[----:B------:R-:W-:Y:S01]  /*13a0*/  IADD3 R16, P2, PT, -R10, R16, RZ ;  /* 0x000000100a107210 */ /* 0x000fe20007f5e1ff */
[----:B------:R-:W-:-:S03]  /*13b0*/  IMAD R17, R17, UR5, R11 ;  /* 0x0000000511117c24 */ /* 0x000fc6000f8e020b */
[----:B------:R-:W-:Y:S01]  /*13c0*/  ISETP.GE.U32.AND P0, PT, R16, UR4, PT ;  /* 0x0000000410007c0c */ /* 0x000fe2000bf06070 */
[----:B------:R-:W-:-:S04]  /*13d0*/  IMAD R12, R12, UR4, R17 ;  /* 0x000000040c0c7c24 */ /* 0x000fc8000f8e0211 */
        /* <DEDUP_REMOVED lines=15> */
[----:B------:R-:W-:Y:S01]  /*14d0*/  SEL R14, R11, R14, !P1 ;  /* 0x0000000e0b0e7207 */ /* 0x000fe20004800000 */
[----:B------:R-:W-:Y:S01]  /*14e0*/  IMAD.MOV.U32 R11, RZ, RZ, 0x0 ;  /* 0x00000000ff0b7424 */ /* 0x000fe200078e00ff */
[----:B------:R-:W-:Y:S01]  /*14f0*/  SEL R15, R10, R15, !P1 ;  /* 0x0000000f0a0f7207 */ /* 0x000fe20004800000 */
[----:B------:R-:W-:Y:S01]  /*1500*/  IMAD.MOV.U32 R10, RZ, RZ, R0 ;  /* 0x000000ffff0a7224 */ /* 0x000fe200078e0000 */
[----:B------:R-:W-:-:S04]  /*1510*/  ISETP.NE.AND.EX P0, PT, RZ, UR7, PT, P0 ;  /* 0x00000007ff007c0c */ /* 0x000fc8000bf05300 */
[----:B------:R-:W-:Y:S02]  /*1520*/  SEL R14, R14, 0xffffffff, P0 ;  /* 0xffffffff0e0e7807 */ /* 0x000fe40000000000 */
[----:B------:R-:W-:Y:S01]  /*1530*/  SEL R15, R15, 0xffffffff, P0 ;  /* 0xffffffff0f0f7807 */ /* 0x000fe20000000000 */
[----:B------:R-:W-:Y:S06]  /*1540*/  RET.REL.NODEC R10 `(gradienty) ;  /* 0xffffffe80aac7950 */ /* 0x000fec0003c3ffff */
        .weak           $__internal_4_$__cuda_sm20_rem_u64
        .type           $__internal_4_$__cuda_sm20_rem_u64,@function
        .size           $__internal_4_$__cuda_sm20_rem_u64,(.L_x_35 - $__internal_4_$__cuda_sm20_rem_u64)
$__internal_4_$__cuda_sm20_rem_u64:
[----:B------:R-:W-:Y:S01]  /*1550*/  UMOV UR4, UR12 ;  /* 0x0000000c00047c82 */ /* 0x000fe20008000000 */
[----:B------:R-:W-:Y:S02]  /*1560*/  UMOV UR5, UR6 ;  /* 0x0000000600057c82 */ /* 0x000fe40008000000 */
        /* <DEDUP_REMOVED lines=14> */
[----:B------:R-:W-:-:S05]  /*1650*/  IMAD.HI.U32 R6, P1, R5, R11, R6 ;  /* 0x0000000b05067227 */ /* 0x000fca0007820006 */
[----:B------:R-:W-:Y:S02]  /*1660*/  IADD3 R7, P2, PT, R15, R6, RZ ;  /* 0x000000060f077210 */ /* 0x000fe40007f5e0ff */
[----:B------:R-:W-:-:S03]  /*1670*/  IADD3.X R6, PT, PT, R13, R5, RZ, P0, !PT ;  /* 0x000000050d067210 */ /* 0x000fc600007fe4ff */
[----:B------:R-:W-:Y:S01]  /*1680*/  IMAD.WIDE.U32 R4, R7, UR12, RZ ;  /* 0x0000000c07047c25 */ /* 0x000fe2000f8e00ff */
[----:B------:R-:W-:-:S03]  /*1690*/  IADD3.X R11, PT, PT, RZ, RZ, R6, P2, P1 ;  /* 0x000000ffff0b7210 */ /* 0x000fc600017e2406 */
[----:B------:R-:W-:Y:S01]  /*16a0*/  IMAD R6, R7, UR6, R5 ;  /* 0x0000000607067c24 */ /* 0x000fe2000f8e0205 */
[----:B------:R-:W-:-:S03]  /*16b0*/  IADD3 R5, P0, PT, RZ, -R4, RZ ;  /* 0x80000004ff057210 */ /* 0x000fc60007f1e0ff */
[----:B------:R-:W-:Y:S02]  /*16c0*/  IMAD R4, R11, UR12, R6 ;  /* 0x0000000c0b047c24 */ /* 0x000fe4000f8e0206 */
[----:B------:R-:W-:-:S04]  /*16d0*/  IMAD.HI.U32 R6, R7, R5, RZ ;  /* 0x0000000507067227 */ /* 0x000fc800078e00ff */
[----:B------:R-:W-:-:S04]  /*16e0*/  IMAD.X R4, RZ, RZ, ~R4, P0 ;  /* 0x000000ffff047224 */ /* 0x000fc800000e0e04 */
[----:B------:R-:W-:-:S04]  /*16f0*/  IMAD.WIDE.U32 R6, P0, R7, R4, R6 ;  /* 0x0000000407067225 */ /* 0x000fc80007800006 */
[C---:B------:R-:W-:Y:S02]  /*1700*/  IMAD R13, R11.reuse, R4, RZ ;  /* 0x000000040b0d7224 */ /* 0x040fe400078e02ff */
[----:B------:R-:W-:-:S04]  /*1710*/  IMAD.HI.U32 R6, P1, R11, R5, R6 ;  /* 0x000000050b067227 */ /* 0x000fc80007820006 */
[----:B------:R-:W-:Y:S02]  /*1720*/  HFMA2 R5, -RZ, RZ, 0, 0 ;  /* 0x00000000ff057431 */ /* 0x000fe400000001ff */
[----:B------:R-:W-:Y:S01]  /*1730*/  IMAD.HI.U32 R8, R11, R4, RZ ;  /* 0x000000040b087227 */ /* 0x000fe200078e00ff */
[----:B------:R-:W-:-:S03]  /*1740*/  IADD3 R6, P2, PT, R13, R6, RZ ;  /* 0x000000060d067210 */ /* 0x000fc60007f5e0ff */
[----:B------:R-:W-:Y:S02]  /*1750*/  IMAD.X R11, R8, 0x1, R11, P0 ;  /* 0x00000001080b7824 */ /* 0x000fe400000e060b */
[----:B------:R-:W-:-:S03]  /*1760*/  IMAD.HI.U32 R4, R6, R9, RZ ;  /* 0x0000000906047227 */ /* 0x000fc600078e00ff */
[----:B------:R-:W-:Y:S01]  /*1770*/  IADD3.X R11, PT, PT, RZ, RZ, R11, P2, P1 ;  /* 0x000000ffff0b7210 */ /* 0x000fe200017e240b */
[----:B------:R-:W-:-:S04]  /*1780*/  IMAD.WIDE.U32 R4, RZ, R6, R4 ;  /* 0x00000006ff047225 */ /* 0x000fc800078e0004 */
[----:B------:R-:W-:-:S04]  /*1790*/  IMAD.HI.U32 R4, P0, R11, R9, R4 ;  /* 0x000000090b047227 */ /* 0x000fc80007800004 */
[----:B------:R-:W-:Y:S01]  /*17a0*/  IMAD.X R6, RZ, RZ, RZ, P0 ;  /* 0x000000ffff067224 */ /* 0x000fe200000e06ff */
[----:B------:R-:W-:-:S05]  /*17b0*/  IADD3 R7, P1, PT, RZ, R4, RZ ;  /* 0x00000004ff077210 */ /* 0x000fca0007f3e0ff */
[----:B------:R-:W-:-:S04]  /*17c0*/  IMAD.WIDE.U32 R4, R7, UR12, RZ ;  /* 0x0000000c07047c25 */ /* 0x000fc8000f8e00ff */
[----:B------:R-:W-:Y:S01]  /*17d0*/  IMAD.X R6, RZ, RZ, R6, P1 ;  /* 0x000000ffff067224 */ /* 0x000fe200008e0606 */
[----:B------:R-:W-:Y:S01]  /*17e0*/  IADD3 R8, P1, PT, -R4, R9, RZ ;  /* 0x0000000904087210 */ /* 0x000fe20007f3e1ff */
[----:B------:R-:W-:-:S03]  /*17f0*/  IMAD R7, R7, UR6, R5 ;  /* 0x0000000607077c24 */ /* 0x000fc6000f8e0205 */
[----:B------:R-:W-:Y:S01]  /*1800*/  ISETP.GE.U32.AND P0, PT, R8, UR12, PT ;  /* 0x0000000c08007c0c */ /* 0x000fe2000bf06070 */
[----:B------:R-:W-:-:S05]  /*1810*/  IMAD R6, R6, UR12, R7 ;  /* 0x0000000c06067c24 */ /* 0x000fca000f8e0207 */
[----:B------:R-:W-:Y:S02]  /*1820*/  IADD3.X R7, PT, PT, RZ, ~R6, RZ, P1, !PT ;  /* 0x80000006ff077210 */ /* 0x000fe40000ffe4ff */
[----:B------:R-:W-:Y:S02]  /*1830*/  IADD3 R5, P1, PT, R8, -UR12, RZ ;  /* 0x8000000c08057c10 */ /* 0x000fe4000ff3e0ff */
[C---:B------:R-:W-:Y:S02]  /*1840*/  ISETP.GE.U32.AND.EX P0, PT, R7.reuse, UR6, PT, P0 ;  /* 0x0000000607007c0c */ /* 0x040fe4000bf06100 */
[----:B------:R-:W-:Y:S02]  /*1850*/  IADD3.X R4, PT, PT, R7, ~UR6, RZ, P1, !PT ;  /* 0x8000000607047c10 */ /* 0x000fe40008ffe4ff */
[----:B------:R-:W-:Y:S02]  /*1860*/  SEL R5, R5, R8, P0 ;  /* 0x0000000805057207 */ /* 0x000fe40000000000 */
[----:B------:R-:W-:-:S02]  /*1870*/  SEL R4, R4, R7, P0 ;  /* 0x0000000704047207 */ /* 0x000fc40000000000 */
[C---:B------:R-:W-:Y:S02]  /*1880*/  ISETP.GE.U32.AND P0, PT, R5.reuse, UR12, PT ;  /* 0x0000000c05007c0c */ /* 0x040fe4000bf06070 */
[----:B------:R-:W-:Y:S02]  /*1890*/  IADD3 R6, P2, PT, R5, -UR12, RZ ;  /* 0x8000000c05067c10 */ /* 0x000fe4000ff5e0ff */
[C---:B------:R-:W-:Y:S02]  /*18a0*/  ISETP.GE.U32.AND.EX P0, PT, R4.reuse, UR6, PT, P0 ;  /* 0x0000000604007c0c */ /* 0x040fe4000bf06100 */
[----:B------:R-:W-:Y:S02]  /*18b0*/  IADD3.X R7, PT, PT, R4, ~UR6, RZ, P2, !PT ;  /* 0x8000000604077c10 */ /* 0x000fe400097fe4ff */
[----:B------:R-:W-:Y:S02]  /*18c0*/  ISETP.NE.U32.AND P1, PT, RZ, UR12, PT ;  /* 0x0000000cff007c0c */ /* 0x000fe4000bf25070 */
[----:B------:R-:W-:-:S02]  /*18d0*/  SEL R6, R6, R5, P0 ;  /* 0x0000000506067207 */ /* 0x000fc40000000000 */
[----:B------:R-:W-:Y:S01]  /*18e0*/  SEL R7, R7, R4, P0 ;  /* 0x0000000407077207 */ /* 0x000fe20000000000 */
[----:B------:R-:W-:Y:S01]  /*18f0*/  IMAD.MOV.U32 R4, RZ, RZ, R0 ;  /* 0x000000ffff047224 */ /* 0x000fe200078e0000 */
[----:B------:R-:W-:Y:S02]  /*1900*/  MOV R5, 0x0 ;  /* 0x0000000000057802 */ /* 0x000fe40000000f00 */
[----:B------:R-:W-:-:S04]  /*1910*/  ISETP.NE.AND.EX P1, PT, RZ, UR6, PT, P1 ;  /* 0x00000006ff007c0c */ /* 0x000fc8000bf25310 */
[----:B------:R-:W-:Y:S02]  /*1920*/  SEL R6, R6, 0xffffffff, P1 ;  /* 0xffffffff06067807 */ /* 0x000fe40000800000 */
[----:B------:R-:W-:Y:S01]  /*1930*/  SEL R7, R7, 0xffffffff, P1 ;  /* 0xffffffff07077807 */ /* 0x000fe20000800000 */
[----:B------:R-:W-:Y:S06]  /*1940*/  RET.REL.NODEC R4 `(gradienty) ;  /* 0xffffffe404ac7950 */ /* 0x000fec0003c3ffff */
.L_x_21:
        /* <DEDUP_REMOVED lines=11> */
.L_x_35:


//--------------------- .text.gradientx           --------------------------
	.section	.text.gradientx,"ax",@progbits
	.align	128
        .global         gradientx
        .type           gradientx,@function
        .size           gradientx,(.L_x_37 - gradientx)
        .other          gradientx,@"STO_CUDA_ENTRY STV_DEFAULT"
gradientx:
.text.gradientx:
        /* <DEDUP_REMOVED lines=35> */
[----:B------:R-:W-:-:S04]  /*0230*/  IMAD.MOV R5, RZ, RZ, -R4 ;  /* 0x000000ffff057224 */ /* 0x000fc800078e0a04 */
[----:B------:R-:W-:-:S05]  /*0240*/  IMAD R5, R5, UR12, R8 ;  /* 0x0000000c05057c24 */ /* 0x000fca000f8e0208 */
[----:B------:R-:W-:-:S13]  /*0250*/  ISETP.GE.U32.AND P0, PT, R5, UR12, PT ;  /* 0x0000000c05007c0c */ /* 0x000fda000bf06070 */
[----:B------:R-:W-:Y:S01]  /*0260*/  @P0 IADD3 R5, PT, PT, R5, -UR12, RZ ;  /* 0x8000000c05050c10 */ /* 0x000fe2000fffe0ff */
[----:B------:R-:W-:-:S03]  /*0270*/  @P0 VIADD R4, R4, 0x1 ;  /* 0x0000000104040836 */ /* 0x000fc60000000000 */
[----:B------:R-:W-:Y:S01]  /*0280*/  ISETP.GE.U32.AND P1, PT, R5, UR12, PT ;  /* 0x0000000c05007c0c */ /* 0x000fe2000bf26070 */
[----:B------:R-:W-:-:S12]  /*0290*/  HFMA2 R5, -RZ, RZ, 0, 0 ;  /* 0x00000000ff057431 */ /* 0x000fd800000001ff */
[----:B------:R-:W-:Y:S01]  /*02a0*/  @P1 VIADD R4, R4, 0x1 ;  /* 0x0000000104041836 */ /* 0x000fe20000000000 */
[----:B------:R-:W-:Y:S01]  /*02b0*/  @!P2 LOP3.LUT R4, RZ, UR12, RZ, 0x33, !PT ;  /* 0x0000000cff04ac12 */ /* 0x000fe2000f8e33ff */
[----:B------:R-:W-:Y:S06]  /*02c0*/  BRA `(.L_x_23) ;  /* 0x0000000000107947 */ /* 0x000fec0003800000 */
.L_x_22:
[----:B------:R-:W-:-:S07]  /*02d0*/  MOV R0, 0x2f0 ;  /* 0x000002f000007802 */ /* 0x000fce0000000f00 */
[----:B0-----:R-:W-:Y:S05]  /*02e0*/  CALL.REL.NOINC `($__internal_5_$__cuda_sm20_div_u64) ;  /* 0x0000000400987944 */ /* 0x001fea0003c00000 */
[----:B------:R-:W-:Y:S02]  /*02f0*/  IMAD.MOV.U32 R4, RZ, RZ, R6 ;  /* 0x000000ffff047224 */ /* 0x000fe400078e0006 */
[----:B------:R-:W-:-:S07]  /*0300*/  IMAD.MOV.U32 R5, RZ, RZ, R7 ;  /* 0x000000ffff057224 */ /* 0x000fce00078e0007 */
.L_x_23:
[----:B------:R-:W1:Y:S01]  /*0310*/  LDCU UR7, c[0x0][0x394] ;  /* 0x00007280ff0777ac */ /* 0x000e620008000800 */
[C---:B------:R-:W-:Y:S01]  /*0320*/  IADD3 R12, P0, PT, R4.reuse, 0x1, RZ ;  /* 0x00000001040c7810 */ /* 0x040fe20007f1e0ff */
[----:B------:R-:W-:Y:S01]  /*0330*/  IMAD.MOV.U32 R9, RZ, RZ, RZ ;  /* 0x000000ffff097224 */ /* 0x000fe200078e00ff */
[----:B------:R-:W-:Y:S01]  /*0340*/  BSSY.RECONVERGENT B0, `(.L_x_24) ;  /* 0x0000027000007945 */ /* 0x000fe20003800200 */
[----:B------:R-:W-:Y:S01]  /*0350*/  UIADD3 UR4, UP0, UPT, URZ, -UR12, URZ ;  /* 0x8000000cff047290 */ /* 0x000fe2000ff1e0ff */
[----:B------:R-:W-:Y:S01]  /*0360*/  IADD3.X R0, PT, PT, RZ, R5, RZ, P0, !PT ;  /* 0x00000005ff007210 */ /* 0x000fe200007fe4ff */
[----:B------:R-:W2:Y:S02]  /*0370*/  LDCU.64 UR10, c[0x0][0x390] ;  /* 0x00007200ff0a77ac */ /* 0x000ea40008000a00 */
[----:B------:R-:W-:Y:S02]  /*0380*/  UIADD3.X UR5, UPT, UPT, URZ, ~UR6, URZ, UP0, !UPT ;  /* 0x80000006ff057290 */ /* 0x000fe400087fe4ff */
[----:B------:R-:W-:-:S04]  /*0390*/  IMAD.WIDE.U32 R8, R4, UR4, R8 ;  /* 0x0000000404087c25 */ /* 0x000fc8000f8e0008 */
[----:B------:R-:W-:Y:S01]  /*03a0*/  IMAD R7, R4, UR5, RZ ;  /* 0x0000000504077c24 */ /* 0x000fe2000f8e02ff */
[----:B-1----:R-:W-:-:S03]  /*03b0*/  LOP3.LUT R6, R0, UR7, RZ, 0xfc, !PT ;  /* 0x0000000700067c12 */ /* 0x002fc6000f8efcff */
[----:B------:R-:W-:Y:S01]  /*03c0*/  IMAD R7, R5, UR4, R7 ;  /* 0x0000000405077c24 */ /* 0x000fe2000f8e0207 */
[----:B------:R-:W-:-:S03]  /*03d0*/  ISETP.NE.U32.AND P0, PT, R6, RZ, PT ;  /* 0x000000ff0600720c */ /* 0x000fc60003f05070 */
[----:B------:R-:W-:-:S10]  /*03e0*/  IMAD.IADD R7, R9, 0x1, R7 ;  /* 0x0000000109077824 */ /* 0x000fd400078e0207 */
[----:B--2---:R-:W-:Y:S05]  /*03f0*/  @P0 BRA `(.L_x_25) ;  /* 0x0000000000540947 */ /* 0x004fea0003800000 */
[----:B------:R-:W1:Y:S02]  /*0400*/  LDCU UR4, c[0x0][0x390] ;  /* 0x00007200ff0477ac */ /* 0x000e640008000800 */
[----:B-1----:R-:W1:Y:S01]  /*0410*/  I2F.U32.RP R0, UR4 ;  /* 0x0000000400007d06 */ /* 0x002e620008209000 */
[----:B------:R-:W-:-:S07]  /*0420*/  ISETP.NE.U32.AND P1, PT, RZ, UR4, PT ;  /* 0x00000004ff007c0c */ /* 0x000fce000bf25070 */
[----:B-1----:R-:W1:Y:S02]  /*0430*/  MUFU.RCP R0, R0 ;  /* 0x0000000000007308 */ /* 0x002e640000001000 */
[----:B-1----:R-:W-:-:S06]  /*0440*/  IADD3 R10, PT, PT, R0, 0xffffffe, RZ ;  /* 0x0ffffffe000a7810 */ /* 0x002fcc0007ffe0ff */
        /* <DEDUP_REMOVED lines=8> */
[----:B------:R-:W-:-:S03]  /*04d0*/  IMAD.MOV.U32 R11, RZ, RZ, RZ ;  /* 0x000000ffff0b7224 */ /* 0x000fc600078e00ff */
[----:B------:R-:W-:-:S13]  /*04e0*/  ISETP.GE.U32.AND P0, PT, R12, UR4, PT ;  /* 0x000000040c007c0c */ /* 0x000fda000bf06070 */
[----:B------:R-:W-:-:S05]  /*04f0*/  @P0 VIADD R12, R12, -UR4 ;  /* 0x800000040c0c0c36 */ /* 0x000fca0008000000 */
[----:B------:R-:W-:-:S13]  /*0500*/  ISETP.GE.U32.AND P0, PT, R12, UR4, PT ;  /* 0x000000040c007c0c */ /* 0x000fda000bf06070 */
[----:B------:R-:W-:Y:S01]  /*0510*/  @P0 VIADD R12, R12, -UR4 ;  /* 0x800000040c0c0c36 */ /* 0x000fe20008000000 */
[----:B------:R-:W-:-:S04]  /*0520*/  @!P1 LOP3.LUT R12, RZ, UR4, RZ, 0x33, !PT ;  /* 0x00000004ff0c9c12 */ /* 0x000fc8000f8e33ff */
[----:B------:R-:W-:Y:S01]  /*0530*/  MOV R10, R12 ;  /* 0x0000000c000a7202 */ /* 0x000fe20000000f00 */
[----:B------:R-:W-:Y:S06]  /*0540*/  BRA `(.L_x_26) ;  /* 0x0000000000187947 */ /* 0x000fec0003800000 */
.L_x_25:
[----:B------:R-:W-:Y:S01]  /*0550*/  IMAD.MOV.U32 R13, RZ, RZ, R12 ;  /* 0x000000ffff0d7224 */ /* 0x000fe200078e000c */
[----:B------:R-:W-:Y:S02]  /*0560*/  MOV R12, R0 ;  /* 0x00000000000c7202 */ /* 0x000fe40000000f00 */
[----:B------:R-:W-:-:S07]  /*0570*/  MOV R0, 0x590 ;  /* 0x0000059000007802 */ /* 0x000fce0000000f00 */
[----:B0-----:R-:W-:Y:S05]  /*0580*/  CALL.REL.NOINC `($__internal_6_$__cuda_sm20_rem_s64) ;  /* 0x0000000800007944 */ /* 0x001fea0003c00000 */
[----:B------:R-:W-:Y:S02]  /*0590*/  IMAD.MOV.U32 R10, RZ, RZ, R14 ;  /* 0x000000ffff0a7224 */ /* 0x000fe400078e000e */
[----:B------:R-:W-:-:S07]  /*05a0*/  IMAD.MOV.U32 R11, RZ, RZ, R15 ;  /* 0x000000ffff0b7224 */ /* 0x000fce00078e000f */
.L_x_26:
[----:B------:R-:W-:Y:S05]  /*05b0*/  BSYNC.RECONVERGENT B0 ;  /* 0x0000000000007941 */ /* 0x000fea0003800200 */
.L_x_24:
[----:B------:R-:W1:Y:S01]  /*05c0*/  LDCU.64 UR4, c[0x0][0x388] ;  /* 0x00007100ff0477ac */ /* 0x000e620008000a00 */
[----:B------:R-:W-:Y:S01]  /*05d0*/  MOV R6, R8 ;  /* 0x0000000800067202 */ /* 0x000fe20000000f00 */
[----:B------:R-:W-:-:S04]  /*05e0*/  IMAD R15, R10, UR6, RZ ;  /* 0x000000060a0f7c24 */ /* 0x000fc8000f8e02ff */
[----:B------:R-:W-:-:S04]  /*05f0*/  IMAD.WIDE.U32 R12, R10, UR12, R6 ;  /* 0x0000000c0a0c7c25 */ /* 0x000fc8000f8e0006 */
[----:B------:R-:W-:-:S04]  /*0600*/  IMAD R11, R11, UR12, R15 ;  /* 0x0000000c0b0b7c24 */ /* 0x000fc8000f8e020f */
[----:B------:R-:W-:Y:S01]  /*0610*/  IMAD.IADD R11, R13, 0x1, R11 ;  /* 0x000000010d0b7824 */ /* 0x000fe200078e020b */
[----:B-1----:R-:W-:-:S04]  /*0620*/  LEA R14, P0, R12, UR4, 0x3 ;  /* 0x000000040c0e7c11 */ /* 0x002fc8000f8018ff */
[----:B------:R-:W-:Y:S02]  /*0630*/  LEA.HI.X R15, R12, UR5, R11, 0x3, P0 ;  /* 0x000000050c0f7c11 */ /* 0x000fe400080f1c0b */
[----:B------:R-:W1:Y:S03]  /*0640*/  LDC.64 R12, c[0x0][0x390] ;  /* 0x0000e400ff0c7b82 */ /* 0x000e660000000a00 */
[----:B------:R-:W2:Y:S01]  /*0650*/  LDG.E.64 R10, desc[UR8][R14.64] ;  /* 0x000000080e0a7981 */ /* 0x000ea2000c1e1b00 */
[----:B------:R-:W-:Y:S01]  /*0660*/  BSSY.RECONVERGENT B0, `(.L_x_27) ;  /* 0x0000022000007945 */ /* 0x000fe20003800200 */
[----:B-1----:R-:W-:-:S04]  /*0670*/  IADD3 R0, P0, PT, R4, R12, RZ ;  /* 0x0000000c04007210 */ /* 0x002fc80007f1e0ff */
        /* <DEDUP_REMOVED lines=8> */
[----:B------:R-:W-:Y:S01]  /*0700*/  IMAD.MOV.U32 R4, RZ, RZ, RZ ;  /* 0x000000ffff047224 */ /* 0x000fe200078e00ff */
[----:B------:R-:W-:-:S06]  /*0710*/  ISETP.NE.U32.AND P1, PT, R12, RZ, PT ;  /* 0x000000ff0c00720c */ /* 0x000fcc0003f25070 */
[----:B--2---:R-:W2:Y:S02]  /*0720*/  MUFU.RCP R13, R13 ;  /* 0x0000000d000d7308 */ /* 0x004ea40000001000 */
[----:B--2---:R-:W-:-:S06]  /*0730*/  VIADD R14, R13, 0xffffffe ;  /* 0x0ffffffe0d0e7836 */ /* 0x004fcc0000000000 */
[----:B------:R-:W2:Y:S02]  /*0740*/  F2I.FTZ.U32.TRUNC.NTZ R5, R14 ;  /* 0x0000000e00057305 */ /* 0x000ea4000021f000 */
[----:B--2---:R-:W-:-:S05]  /*0750*/  IADD3 R15, PT, PT, RZ, -R5, RZ ;  /* 0x80000005ff0f7210 */ /* 0x004fca0007ffe0ff */
[----:B------:R-:W-:-:S04]  /*0760*/  IMAD R15, R15, R12, RZ ;  /* 0x0000000c0f0f7224 */ /* 0x000fc800078e02ff */
[----:B------:R-:W-:-:S06]  /*0770*/  IMAD.HI.U32 R15, R5, R15, R4 ;  /* 0x0000000f050f7227 */ /* 0x000fcc00078e0004 */
[----:B------:R-:W-:-:S04]  /*0780*/  IMAD.HI.U32 R0, R15, R16, RZ ;  /* 0x000000100f007227 */ /* 0x000fc800078e00ff */
[----:B------:R-:W-:-:S04]  /*0790*/  IMAD.MOV R5, RZ, RZ, -R0 ;  /* 0x000000ffff057224 */ /* 0x000fc800078e0a00 */
[----:B------:R-:W-:Y:S02]  /*07a0*/  IMAD R4, R12, R5, R16 ;  /* 0x000000050c047224 */ /* 0x000fe400078e0210 */
[----:B------:R-:W-:-:S03]  /*07b0*/  IMAD.MOV.U32 R5, RZ, RZ, RZ ;  /* 0x000000ffff057224 */ /* 0x000fc600078e00ff */
[----:B------:R-:W-:-:S13]  /*07c0*/  ISETP.GE.U32.AND P0, PT, R4, R12, PT ;  /* 0x0000000c0400720c */ /* 0x000fda0003f06070 */
[----:B------:R-:W-:-:S04]  /*07d0*/  @P0 IADD3 R4, PT, PT, R4, -R12, RZ ;  /* 0x8000000c04040210 */ /* 0x000fc80007ffe0ff */
[----:B------:R-:W-:-:S13]  /*07e0*/  ISETP.GE.U32.AND P0, PT, R4, R12, PT ;  /* 0x0000000c0400720c */ /* 0x000fda0003f06070 */
[----:B------:R-:W-:Y:S01]  /*07f0*/  @P0 IMAD.IADD R4, R4, 0x1, -R12 ;  /* 0x0000000104040824 */ /* 0x000fe200078e0a0c */
[----:B------:R-:W-:Y:S01]  /*0800*/  @!P1 LOP3.LUT R4, RZ, R12, RZ, 0x33, !PT ;  /* 0x0000000cff049212 */ /* 0x000fe200078e33ff */
[----:B------:R-:W-:Y:S06]  /*0810*/  BRA `(.L_x_29) ;  /* 0x0000000000187947 */ /* 0x000fec0003800000 */
.L_x_28:
[----:B------:R-:W-:Y:S01]  /*0820*/  MOV R13, R16 ;  /* 0x00000010000d7202 */ /* 0x000fe20000000f00 */
[----:B------:R-:W-:Y:S01]  /*0830*/  IMAD.MOV.U32 R12, RZ, RZ, R4 ;  /* 0x000000ffff0c7224 */ /* 0x000fe200078e0004 */
[----:B------:R-:W-:-:S07]  /*0840*/  MOV R0, 0x860 ;  /* 0x0000086000007802 */ /* 0x000fce0000000f00 */
[----:B01----:R-:W-:Y:S05]  /*0850*/  CALL.REL.NOINC `($__internal_6_$__cuda_sm20_rem_s64) ;  /* 0x00000004004c7944 */ /* 0x003fea0003c00000 */
[----:B------:R-:W-:Y:S01]  /*0860*/  IMAD.MOV.U32 R4, RZ, RZ, R14 ;  /* 0x000000ffff047224 */ /* 0x000fe200078e000e */
[----:B------:R-:W-:-:S07]  /*0870*/  MOV R5, R15 ;  /* 0x0000000f00057202 */ /* 0x000fce0000000f00 */
.L_x_29:
[----:B------:R-:W-:Y:S05]  /*0880*/  BSYNC.RECONVERGENT B0 ;  /* 0x0000000000007941 */ /* 0x000fea0003800200 */
.L_x_27:
[----:B------:R-:W2:Y:S01]  /*0890*/  LDCU.64 UR4, c[0x0][0x388] ;  /* 0x00007100ff0477ac */ /* 0x000ea20008000a00 */
[C---:B------:R-:W-:Y:S02]  /*08a0*/  IMAD R9, R4.reuse, UR6, RZ ;  /* 0x0000000604097c24 */ /* 0x040fe4000f8e02ff */
[----:B------:R-:W-:Y:S02]  /*08b0*/  IMAD.MOV.U32 R6, RZ, RZ, R8 ;  /* 0x000000ffff067224 */ /* 0x000fe400078e0008 */
[----:B------:R-:W-:Y:S02]  /*08c0*/  IMAD R5, R5, UR12, R9 ;  /* 0x0000000c05057c24 */ /* 0x000fe4000f8e0209 */
[----:B------:R-:W-:-:S04]  /*08d0*/  IMAD.WIDE.U32 R6, R4, UR12, R6 ;  /* 0x0000000c04067c25 */ /* 0x000fc8000f8e0006 */
[----:B------:R-:W-:Y:S01]  /*08e0*/  IMAD.IADD R5, R7, 0x1, R5 ;  /* 0x0000000107057824 */ /* 0x000fe200078e0205 */
[----:B--2---:R-:W-:-:S04]  /*08f0*/  LEA R8, P0, R6, UR4, 0x3 ;  /* 0x0000000406087c11 */ /* 0x004fc8000f8018ff */
[----:B------:R-:W-:-:S05]  /*0900*/  LEA.HI.X R9, R6, UR5, R5, 0x3, P0 ;  /* 0x0000000506097c11 */ /* 0x000fca00080f1c05 */
[----:B------:R-:W2:Y:S02]  /*0910*/  LDG.E.64 R4, desc[UR8][R8.64] ;  /* 0x0000000808047981 */ /* 0x000ea4000c1e1b00 */
[----:B--2---:R-:W-:-:S07]  /*0920*/  DADD R4, R10, -R4 ;  /* 0x000000000a047229 */ /* 0x004fce0000000804 */
[----:B------:R-:W-:Y:S01]  /*0930*/  STG.E.64 desc[UR8][R2.64], R4 ;  /* 0x0000000402007986 */ /* 0x000fe2000c101b08 */
[----:B------:R-:W-:Y:S05]  /*0940*/  EXIT ;  /* 0x000000000000794d */ /* 0x000fea0003800000 */
        .weak           $__internal_5_$__cuda_sm20_div_u64
        .type           $__internal_5_$__cuda_sm20_div_u64,@function
        .size           $__internal_5_$__cuda_sm20_div_u64,($__internal_6_$__cuda_sm20_rem_s64 - $__internal_5_$__cuda_sm20_div_u64)
$__internal_5_$__cuda_sm20_div_u64:
        /* <DEDUP_REMOVED lines=42> */
[C---:B------:R-:W-:Y:S01]  /*0bf0*/  IMAD R5, R7.reuse, UR6, R5 ;  /* 0x0000000607057c24 */ /* 0x040fe2000f8e0205 */
[----:B------:R-:W-:Y:S02]  /*0c00*/  IADD3 R4, P2, PT, R7, 0x1, RZ ;  /* 0x0000000107047810 */ /* 0x000fe40007f5e0ff */
[----:B------:R-:W-:Y:S01]  /*0c10*/  ISETP.GE.U32.AND P0, PT, R13, UR12, PT ;  /* 0x0000000c0d007c0c */ /* 0x000fe2000bf06070 */
[----:B------:R-:W-:Y:S02]  /*0c20*/  IMAD R5, R6, UR12, R5 ;  /* 0x0000000c06057c24 */ /* 0x000fe4000f8e0205 */
[----:B------:R-:W-:-:S03]  /*0c30*/  IMAD.X R11, RZ, RZ, R6, P2 ;  /* 0x000000ffff0b7224 */ /* 0x000fc600010e0606 */
[----:B------:R-:W-:Y:S02]  /*0c40*/  IADD3.X R15, PT, PT, RZ, ~R5, RZ, P1, !PT ;  /* 0x80000005ff0f7210 */ /* 0x000fe40000ffe4ff */
[----:B------:R-:W-:Y:S02]  /*0c50*/  IADD3 R10, P1, PT, R13, -UR12, RZ ;  /* 0x8000000c0d0a7c10 */ /* 0x000fe4000ff3e0ff */
[C---:B------:R-:W-:Y:S02]  /*0c60*/  ISETP.GE.U32.AND.EX P0, PT, R15.reuse, UR6, PT, P0 ;  /* 0x000000060f007c0c */ /* 0x040fe4000bf06100 */
[----:B------:R-:W-:Y:S02]  /*0c70*/  IADD3.X R12, PT, PT, R15, ~UR6, RZ, P1, !PT ;  /* 0x800000060f0c7c10 */ /* 0x000fe40008ffe4ff */
[----:B------:R-:W-:Y:S02]  /*0c80*/  SEL R10, R10, R13, P0 ;  /* 0x0000000d0a0a7207 */ /* 0x000fe40000000000 */
[----:B------:R-:W-:-:S02]  /*0c90*/  SEL R5, R4, R7, P0 ;  /* 0x0000000704057207 */ /* 0x000fc40000000000 */
[----:B------:R-:W-:Y:S02]  /*0ca0*/  SEL R7, R12, R15, P0 ;  /* 0x0000000f0c077207 */ /* 0x000fe40000000000 */
[----:B------:R-:W-:Y:S02]  /*0cb0*/  SEL R4, R11, R6, P0 ;  /* 0x000000060b047207 */ /* 0x000fe40000000000 */
[----:B------:R-:W-:Y:S02]  /*0cc0*/  ISETP.GE.U32.AND P0, PT, R10, UR12, PT ;  /* 0x0000000c0a007c0c */ /* 0x000fe4000bf06070 */
[----:B------:R-:W-:Y:S02]  /*0cd0*/  IADD3 R6, P2, PT, R5, 0x1, RZ ;  /* 0x0000000105067810 */ /* 0x000fe40007f5e0ff */
[----:B------:R-:W-:Y:S02]  /*0ce0*/  ISETP.GE.U32.AND.EX P0, PT, R7, UR6, PT, P0 ;  /* 0x0000000607007c0c */ /* 0x000fe4000bf06100 */
[----:B------:R-:W-:-:S02]  /*0cf0*/  IADD3.X R7, PT, PT, RZ, R4, RZ, P2, !PT ;  /* 0x00000004ff077210 */ /* 0x000fc400017fe4ff */
[----:B------:R-:W-:Y:S02]  /*0d00*/  ISETP.NE.U32.AND P1, PT, RZ, UR12, PT ;  /* 0x0000000cff007c0c */ /* 0x000fe4000bf25070 */
[----:B------:R-:W-:Y:S02]  /*0d10*/  SEL R6, R6, R5, P0 ;  /* 0x0000000506067207 */ /* 0x000fe40000000000 */
[----:B------:R-:W-:Y:S01]  /*0d20*/  SEL R7, R7, R4, P0 ;  /* 0x0000000407077207 */ /* 0x000fe20000000000 */
[----:B------:R-:W-:Y:S01]  /*0d30*/  IMAD.MOV.U32 R4, RZ, RZ, R0 ;  /* 0x000000ffff047224 */ /* 0x000fe200078e0000 */
[----:B------:R-:W-:Y:S02]  /*0d40*/  MOV R5, 0x0 ;  /* 0x0000000000057802 */ /* 0x000fe40000000f00 */
[----:B------:R-:W-:-:S04]  /*0d50*/  ISETP.NE.AND.EX P1, PT, RZ, UR6, PT, P1 ;  /* 0x00000006ff007c0c */ /* 0x000fc8000bf25310 */
[----:B------:R-:W-:Y:S02]  /*0d60*/  SEL R6, R6, 0xffffffff, P1 ;  /* 0xffffffff06067807 */ /* 0x000fe40000800000 */
[----:B------:R-:W-:Y:S01]  /*0d70*/  SEL R7, R7, 0xffffffff, P1 ;  /* 0xffffffff07077807 */ /* 0x000fe20000800000 */
[----:B------:R-:W-:Y:S06]  /*0d80*/  RET.REL.NODEC R4 `(gradientx) ;  /* 0xfffffff0049c7950 */ /* 0x000fec0003c3ffff */
        .weak           $__internal_6_$__cuda_sm20_rem_s64
        .type           $__internal_6_$__cuda_sm20_rem_s64,@function
        .size           $__internal_6_$__cuda_sm20_rem_s64,(.L_x_37 - $__internal_6_$__cuda_sm20_rem_s64)
$__internal_6_$__cuda_sm20_rem_s64:
        /* <DEDUP_REMOVED lines=20> */
[----:B------:R-:W-:-:S04]  /*0ed0*/  IADD3 R17, P2, PT, R23, R16, RZ ;  /* 0x0000001017117210 */ /* 0x000fc80007f5e0ff */
[----:B------:R-:W-:Y:S01]  /*0ee0*/  IADD3.X R14, PT, PT, R14, R15, RZ, P0, !PT ;  /* 0x0000000f0e0e7210 */ /* 0x000fe200007fe4ff */
[----:B------:R-:W-:-:S03]  /*0ef0*/  IMAD.WIDE.U32 R18, R17, UR4, RZ ;  /* 0x0000000411127c25 */ /* 0x000fc6000f8e00ff */
[----:B------:R-:W-:Y:S01]  /*0f00*/  IADD3.X R14, PT, PT, RZ, RZ, R14, P2, P1 ;  /* 0x000000ffff0e7210 */ /* 0x000fe200017e240e */
[C---:B------:R-:W-:Y:S01]  /*0f10*/  IMAD R15, R17.reuse, UR5, R19 ;  /* 0x00000005110f7c24 */ /* 0x040fe2000f8e0213 */
[----:B------:R-:W-:Y:S02]  /*0f20*/  IADD3 R19, P0, PT, RZ, -R18, RZ ;  /* 0x80000012ff137210 */ /* 0x000fe40007f1e0ff */
[----:B------:R-:W-:Y:S01]  /*0f30*/  IADD3 R18, P4, PT, RZ, -R13, RZ ;  /* 0x8000000dff127210 */ /* 0x000fe20007f9e0ff */
[----:B------:R-:W-:Y:S01]  /*0f40*/  IMAD R15, R14, UR4, R15 ;  /* 0x000000040e0f7c24 */ /* 0x000fe2000f8e020f */
[----:B------:R-:W-:Y:S01]  /*0f50*/  ISETP.GE.AND P1, PT, R12, RZ, PT ;  /* 0x000000ff0c00720c */ /* 0x000fe20003f26270 */
[----:B------:R-:W-:-:S03]  /*0f60*/  IMAD.HI.U32 R16, R17, R19, RZ ;  /* 0x0000001311107227 */ /* 0x000fc600078e00ff */
[----:B------:R-:W-:Y:S01]  /*0f70*/  SEL R13, R18, R13, !P1 ;  /* 0x0000000d120d7207 */ /* 0x000fe20004800000 */
[----:B------:R-:W-:-:S04]  /*0f80*/  IMAD.X R15, RZ, RZ, ~R15, P0 ;  /* 0x000000ffff0f7224 */ /* 0x000fc800000e0e0f */
[----:B------:R-:W-:-:S04]  /*0f90*/  IMAD.WIDE.U32 R16, P0, R17, R15, R16 ;  /* 0x0000000f11107225 */ /* 0x000fc80007800010 */
[----:B------:R-:W-:Y:S01]  /*0fa0*/  IMAD.HI.U32 R17, P2, R14, R19, R16 ;  /* 0x000000130e117227 */ /* 0x000fe20007840010 */
[----:B------:R-:W-:-:S03]  /*0fb0*/  IADD3.X R19, PT, PT, RZ, ~R12, RZ, P4, !PT ;  /* 0x8000000cff137210 */ /* 0x000fc600027fe4ff */
[CC--:B------:R-:W-:Y:S01]  /*0fc0*/  IMAD R16, R14.reuse, R15.reuse, RZ ;  /* 0x0000000f0e107224 */ /* 0x0c0fe200078e02ff */
[----:B------:R-:W-:Y:S01]  /*0fd0*/  SEL R12, R19, R12, !P1 ;  /* 0x0000000c130c7207 */ /* 0x000fe20004800000 */
[----:B------:R-:W-:-:S03]  /*0fe0*/  IMAD.HI.U32 R15, R14, R15, RZ ;  /* 0x0000000f0e0f7227 */ /* 0x000fc600078e00ff */
[----:B------:R-:W-:Y:S01]  /*0ff0*/  IADD3 R17, P3, PT, R16, R17, RZ ;  /* 0x0000001110117210 */ /* 0x000fe20007f7e0ff */
[----:B------:R-:W-:-:S04]  /*1000*/  IMAD.X R15, R15, 0x1, R14, P0 ;  /* 0x000000010f0f7824 */ /* 0x000fc800000e060e */
[----:B------:R-:W-:Y:S01]  /*1010*/  IMAD.HI.U32 R14, R17, R13, RZ ;  /* 0x0000000d110e7227 */ /* 0x000fe200078e00ff */
[----:B------:R-:W-:-:S03]  /*1020*/  IADD3.X R19, PT, PT, RZ, RZ, R15, P3, P2 ;  /* 0x000000ffff137210 */ /* 0x000fc60001fe440f */
[----:B------:R-:W-:Y:S02]  /*1030*/  HFMA2 R15, -RZ, RZ, 0, 0 ;  /* 0x00000000ff0f7431 */ /* 0x000fe400000001ff */
[----:B------:R-:W-:-:S04]  /*1040*/  IMAD.HI.U32 R16, R19, R12, RZ ;  /* 0x0000000c13107227 */ /* 0x000fc800078e00ff */
[----:B------:R-:W-:-:S04]  /*1050*/  IMAD.WIDE.U32 R14, R17, R12, R14 ;  /* 0x0000000c110e7225 */ /* 0x000fc800078e000e */
[C---:B------:R-:W-:Y:S02]  /*1060*/  IMAD R17, R19.reuse, R12, RZ ;  /* 0x0000000c13117224 */ /* 0x040fe400078e02ff */
[----:B------:R-:W-:-:S04]  /*1070*/  IMAD.HI.U32 R14, P0, R19, R13, R14 ;  /* 0x0000000d130e7227 */ /* 0x000fc8000780000e */
[----:B------:R-:W-:Y:S01]  /*1080*/  IMAD.X R16, RZ, RZ, R16, P0 ;  /* 0x000000ffff107224 */ /* 0x000fe200000e0610 */
[----:B------:R-:W-:-:S04]  /*1090*/  IADD3 R17, P2, PT, R17, R14, RZ ;  /* 0x0000000e11117210 */ /* 0x000fc80007f5e0ff */
[----:B------:R-:W-:Y:S01]  /*10a0*/  IADD3.X R16, PT, PT, RZ, R16, RZ, P2, !PT ;  /* 0x00000010ff107210 */ /* 0x000fe200017fe4ff */
[----:B------:R-:W-:-:S04]  /*10b0*/  IMAD.WIDE.U32 R14, R17, UR4, RZ ;  /* 0x00000004110e7c25 */ /* 0x000fc8000f8e00ff */
        /* <DEDUP_REMOVED lines=19> */
[----:B------:R-:W-:Y:S02]  /*11f0*/  SEL R14, R13, R14, !P1 ;  /* 0x0000000e0d0e7207 */ /* 0x000fe40004800000 */
[----:B------:R-:W-:Y:S01]  /*1200*/  SEL R15, R12, R15, !P1 ;  /* 0x0000000f0c0f7207 */ /* 0x000fe20004800000 */
[----:B------:R-:W-:Y:S01]  /*1210*/  IMAD.MOV.U32 R12, RZ, RZ, R0 ;  /* 0x000000ffff0c7224 */ /* 0x000fe200078e0000 */
[----:B------:R-:W-:Y:S02]  /*1220*/  MOV R13, 0x0 ;  /* 0x00000000000d7802 */ /* 0x000fe40000000f00 */
[----:B------:R-:W-:-:S04]  /*1230*/  ISETP.NE.AND.EX P0, PT, RZ, UR11, PT, P0 ;  /* 0x0000000bff007c0c */ /* 0x000fc8000bf05300 */
[----:B------:R-:W-:Y:S02]  /*1240*/  SEL R14, R14, 0xffffffff, P0 ;  /* 0xffffffff0e0e7807 */ /* 0x000fe40000000000 */
[----:B------:R-:W-:Y:S01]  /*1250*/  SEL R15, R15, 0xffffffff, P0 ;  /* 0xffffffff0f0f7807 */ /* 0x000fe20000000000 */
[----:B------:R-:W-:Y:S06]  /*1260*/  RET.REL.NODEC R12 `(gradientx) ;  /* 0xffffffec0c647950 */ /* 0x000fec0003c3ffff */
.L_x_30:
        /* <DEDUP_REMOVED lines=9> */
.L_x_37:


//--------------------- .nv.shared.reserved.0     --------------------------
	.section	.nv.shared.reserved.0,"aw",@nobits
	.weak		__nv_reservedSMEM_offset_0_alias
	.size		__nv_reservedSMEM_offset_0_alias, 0, 64
	.other		__nv_reservedSMEM_offset_0_alias,@"STO_CUDA_RESERVED_SHARED STV_DEFAULT"
__nv_reservedSMEM_offset_0_alias:
	.zero		0
	.zero		64


//--------------------- .nv.constant0.gradientz   --------------------------
	.section	.nv.constant0.gradientz,"a",@progbits
	.sectionflags	@""
	.align	4
.nv.constant0.gradientz:
	.zero		920


//--------------------- .nv.constant0.gradienty   --------------------------
	.section	.nv.constant0.gradienty,"a",@progbits
	.sectionflags	@""
	.align	4
.nv.constant0.gradienty:
	.zero		920


//--------------------- .nv.constant0.gradientx   --------------------------
	.section	.nv.constant0.gradientx,"a",@progbits
	.sectionflags	@""
	.align	4
.nv.constant0.gradientx:
	.zero		920


//--------------------- SYMBOLS --------------------------

	.type		.nv.reservedSmem.offset0,@object
	.size		.nv.reservedSmem.offset0,0x4
